	.target	sm_90a

	.elftype	@"ET_EXEC"


//--------------------- .note.nv.tkinfo           --------------------------
	.section	.note.nv.tkinfo,"",@"SHT_NOTE"
	.sectionflags	@"SHF_NOTE_NV_TKINFO"
	.tkinfo
        /*0018*/ 	.word	0x00000002
        /*0030*/ 	.string	""
        /*0030*/ 	.string	"ptxas"
        /*0030*/ 	.string	"Cuda compilation tools, release 13.0, V13.0.88"
        /*0030*/ 	.string	"Build cuda_13.0.r13.0/compiler.36424714_0"
        /*0030*/ 	.string	"-arch sm_90a -m 64 "



//--------------------- .note.nv.cuinfo           --------------------------
	.section	.note.nv.cuinfo,"",@"SHT_NOTE"
	.sectionflags	@"SHF_NOTE_NV_CUINFO"
        /*0018*/ 	.short	0x0002
        /*001a*/ 	.short	0x005a
        /*001c*/ 	.short	0x0082
	.zero		2


//--------------------- .nv.info                  --------------------------
	.section	.nv.info,"",@"SHT_CUDA_INFO"
	.align	4


	//----- nvinfo : EIATTR_REGCOUNT
	.align		4
        /*0000*/ 	.byte	0x04, 0x2f
        /*0002*/ 	.short	(.L_12 - .L_11)
	.align		4
.L_11:
        /*0004*/ 	.word	index@(_ZN7cutlass13device_kernelINS_4gemm6kernel13GemmUniversalIN4cute5tupleIJiiiiEEENS1_10collective13CollectiveMmaINS1_37MainloopSm90TmaGmmaWarpSpecializedFP8ILi4ENS5_IJNS4_1CILi1EEESB_SB_EEENS1_35KernelTmaWarpSpecializedCooperativeEEENS5_IJNSA_ILi128EEENSA_ILi64EEESG_EEENS_12float_e5m2_tENS5_IJlSB_lEEESI_SJ_NS4_8TiledMMAINS4_8MMA_AtomIJNS4_4SM904GMMA30MMA_64x64x32_F32E5M2E5M2_SS_TNILNSN_7ScaleInE1ELSP_1EEEEEENS4_6LayoutINS5_IJNSA_ILi2EEESB_SB_EEENS5_IJSB_NSA_ILi0EEESV_EEEEENS5_IJNS4_10UnderscoreESY_SY_EEEEENS4_13SM90_TMA_LOADENS4_14ComposedLayoutINS4_7SwizzleILi2ELi4ELi3EEENS4_18smem_ptr_flag_bitsILi8EEENSS_INS5_IJNSA_ILi8EEESG_EEENS5_IJSG_SB_EEEEEEEvNS4_8identityES11_S1B_vS1C_EENS_8epilogue10collective6detail29Sm90TmaWarpSpecializedAdapterINS1F_15DefaultEpilogueISI_SJ_SJ_NS1E_6thread17LinearCombinationISI_Li1EffLNS1J_9ScaleType4KindE0ELNS_15FloatRoundStyleE2ESI_EENS1_15EpilogueDefaultEEEEEvvEEEEvNT_6ParamsE)
        /*0008*/ 	.word	0x000000a8


	//----- nvinfo : EIATTR_FRAME_SIZE
	.align		4
.L_12:
        /*000c*/ 	.byte	0x04, 0x11
        /*000e*/ 	.short	(.L_14 - .L_13)
	.align		4
.L_13:
        /*0010*/ 	.word	index@(_ZN7cutlass13device_kernelINS_4gemm6kernel13GemmUniversalIN4cute5tupleIJiiiiEEENS1_10collective13CollectiveMmaINS1_37MainloopSm90TmaGmmaWarpSpecializedFP8ILi4ENS5_IJNS4_1CILi1EEESB_SB_EEENS1_35KernelTmaWarpSpecializedCooperativeEEENS5_IJNSA_ILi128EEENSA_ILi64EEESG_EEENS_12float_e5m2_tENS5_IJlSB_lEEESI_SJ_NS4_8TiledMMAINS4_8MMA_AtomIJNS4_4SM904GMMA30MMA_64x64x32_F32E5M2E5M2_SS_TNILNSN_7ScaleInE1ELSP_1EEEEEENS4_6LayoutINS5_IJNSA_ILi2EEESB_SB_EEENS5_IJSB_NSA_ILi0EEESV_EEEEENS5_IJNS4_10UnderscoreESY_SY_EEEEENS4_13SM90_TMA_LOADENS4_14ComposedLayoutINS4_7SwizzleILi2ELi4ELi3EEENS4_18smem_ptr_flag_bitsILi8EEENSS_INS5_IJNSA_ILi8EEESG_EEENS5_IJSG_SB_EEEEEEEvNS4_8identityES11_S1B_vS1C_EENS_8epilogue10collective6detail29Sm90TmaWarpSpecializedAdapterINS1F_15DefaultEpilogueISI_SJ_SJ_NS1E_6thread17LinearCombinationISI_Li1EffLNS1J_9ScaleType4KindE0ELNS_15FloatRoundStyleE2ESI_EENS1_15EpilogueDefaultEEEEEvvEEEEvNT_6ParamsE)
        /*0014*/ 	.word	0x00000000


	//----- nvinfo : EIATTR_MIN_STACK_SIZE
	.align		4
.L_14:
        /*0018*/ 	.byte	0x04, 0x12
        /*001a*/ 	.short	(.L_16 - .L_15)
	.align		4
.L_15:
        /*001c*/ 	.word	index@(_ZN7cutlass13device_kernelINS_4gemm6kernel13GemmUniversalIN4cute5tupleIJiiiiEEENS1_10collective13CollectiveMmaINS1_37MainloopSm90TmaGmmaWarpSpecializedFP8ILi4ENS5_IJNS4_1CILi1EEESB_SB_EEENS1_35KernelTmaWarpSpecializedCooperativeEEENS5_IJNSA_ILi128EEENSA_ILi64EEESG_EEENS_12float_e5m2_tENS5_IJlSB_lEEESI_SJ_NS4_8TiledMMAINS4_8MMA_AtomIJNS4_4SM904GMMA30MMA_64x64x32_F32E5M2E5M2_SS_TNILNSN_7ScaleInE1ELSP_1EEEEEENS4_6LayoutINS5_IJNSA_ILi2EEESB_SB_EEENS5_IJSB_NSA_ILi0EEESV_EEEEENS5_IJNS4_10UnderscoreESY_SY_EEEEENS4_13SM90_TMA_LOADENS4_14ComposedLayoutINS4_7SwizzleILi2ELi4ELi3EEENS4_18smem_ptr_flag_bitsILi8EEENSS_INS5_IJNSA_ILi8EEESG_EEENS5_IJSG_SB_EEEEEEEvNS4_8identityES11_S1B_vS1C_EENS_8epilogue10collective6detail29Sm90TmaWarpSpecializedAdapterINS1F_15DefaultEpilogueISI_SJ_SJ_NS1E_6thread17LinearCombinationISI_Li1EffLNS1J_9ScaleType4KindE0ELNS_15FloatRoundStyleE2ESI_EENS1_15EpilogueDefaultEEEEEvvEEEEvNT_6ParamsE)
        /*0020*/ 	.word	0x00000000
.L_16:


//--------------------- .nv.compat                --------------------------
	.section	.nv.compat,"",@"SHT_CUDA_COMPAT_INFO"
	.align	4
        /*0000*/ 	.byte	0x02, 0x09, 0x01, 0x00, 0x02, 0x02, 0x04, 0x00, 0x02, 0x05, 0x05, 0x00, 0x03, 0x07, 0x01, 0x01
        /*0010*/ 	.byte	0x02, 0x03, 0x01, 0x00, 0x02, 0x06, 0x01, 0x00, 0x04, 0x0b, 0x08, 0x00, 0x00, 0x00, 0x00, 0x00
        /*0020*/ 	.byte	0x00, 0x00, 0x00, 0x00


//--------------------- .nv.info._ZN7cutlass13device_kernelINS_4gemm6kernel13GemmUniversalIN4cute5tupleIJiiiiEEENS1_10collective13CollectiveMmaINS1_37MainloopSm90TmaGmmaWarpSpecializedFP8ILi4ENS5_IJNS4_1CILi1EEESB_SB_EEENS1_35KernelTmaWarpSpecializedCooperativeEEENS5_IJNSA_ILi128EEENSA_ILi64EEESG_EEENS_12float_e5m2_tENS5_IJlSB_lEEESI_SJ_NS4_8TiledMMAINS4_8MMA_AtomIJNS4_4SM904GMMA30MMA_64x64x32_F32E5M2E5M2_SS_TNILNSN_7ScaleInE1ELSP_1EEEEEENS4_6LayoutINS5_IJNSA_ILi2EEESB_SB_EEENS5_IJSB_NSA_ILi0EEESV_EEEEENS5_IJNS4_10UnderscoreESY_SY_EEEEENS4_13SM90_TMA_LOADENS4_14ComposedLayoutINS4_7SwizzleILi2ELi4ELi3EEENS4_18smem_ptr_flag_bitsILi8EEENSS_INS5_IJNSA_ILi8EEESG_EEENS5_IJSG_SB_EEEEEEEvNS4_8identityES11_S1B_vS1C_EENS_8epilogue10collective6detail29Sm90TmaWarpSpecializedAdapterINS1F_15DefaultEpilogueISI_SJ_SJ_NS1E_6thread17LinearCombinationISI_Li1EffLNS1J_9ScaleType4KindE0ELNS_15FloatRoundStyleE2ESI_EENS1_15EpilogueDefaultEEEEEvvEEEEvNT_6ParamsE --------------------------
	.section	.nv.info._ZN7cutlass13device_kernelINS_4gemm6kernel13GemmUniversalIN4cute5tupleIJiiiiEEENS1_10collective13CollectiveMmaINS1_37MainloopSm90TmaGmmaWarpSpecializedFP8ILi4ENS5_IJNS4_1CILi1EEESB_SB_EEENS1_35KernelTmaWarpSpecializedCooperativeEEENS5_IJNSA_ILi128EEENSA_ILi64EEESG_EEENS_12float_e5m2_tENS5_IJlSB_lEEESI_SJ_NS4_8TiledMMAINS4_8MMA_AtomIJNS4_4SM904GMMA30MMA_64x64x32_F32E5M2E5M2_SS_TNILNSN_7ScaleInE1ELSP_1EEEEEENS4_6LayoutINS5_IJNSA_ILi2EEESB_SB_EEENS5_IJSB_NSA_ILi0EEESV_EEEEENS5_IJNS4_10UnderscoreESY_SY_EEEEENS4_13SM90_TMA_LOADENS4_14ComposedLayoutINS4_7SwizzleILi2ELi4ELi3EEENS4_18smem_ptr_flag_bitsILi8EEENSS_INS5_IJNSA_ILi8EEESG_EEENS5_IJSG_SB_EEEEEEEvNS4_8identityES11_S1B_vS1C_EENS_8epilogue10collective6detail29Sm90TmaWarpSpecializedAdapterINS1F_15DefaultEpilogueISI_SJ_SJ_NS1E_6thread17LinearCombinationISI_Li1EffLNS1J_9ScaleType4KindE0ELNS_15FloatRoundStyleE2ESI_EENS1_15EpilogueDefaultEEEEEvvEEEEvNT_6ParamsE,"",@"SHT_CUDA_INFO"
	.sectionflags	@""
	.align	4


	//----- nvinfo : EIATTR_CUDA_API_VERSION
	.align		4
        /*0000*/ 	.byte	0x04, 0x37
        /*0002*/ 	.short	(.L_18 - .L_17)
.L_17:
        /*0004*/ 	.word	0x00000082


	//----- nvinfo : EIATTR_KPARAM_INFO
	.align		4
.L_18:
        /*0008*/ 	.byte	0x04, 0x17
        /*000a*/ 	.short	(.L_20 - .L_19)
.L_19:
        /*000c*/ 	.word	0x00000000
        /*0010*/ 	.short	0x0000
        /*0012*/ 	.short	0x0070
        /*0014*/ 	.byte	0x00, 0xf0, 0x01, 0x10


	//----- nvinfo : EIATTR_SPARSE_MMA_MASK
	.align		4
.L_20:
        /*0018*/ 	.byte	0x03, 0x50
        /*001a*/ 	.short	0x0000


	//----- nvinfo : EIATTR_MAXREG_COUNT
	.align		4
        /*001c*/ 	.byte	0x03, 0x1b
        /*001e*/ 	.short	0x00a8


	//----- nvinfo : EIATTR_NUM_BARRIERS
	.align		4
        /*0020*/ 	.byte	0x02, 0x4c
        /*0022*/ 	.byte	0x01
	.zero		1


	//----- nvinfo : EIATTR_MERCURY_ISA_VERSION
	.align		4
        /*0024*/ 	.byte	0x03, 0x5f
        /*0026*/ 	.short	0x0101


	//----- nvinfo : EIATTR_INT_WARP_WIDE_INSTR_OFFSETS
	.align		4
        /*0028*/ 	.byte	0x04, 0x31
        /*002a*/ 	.short	(.L_22 - .L_21)


	//   ....[0]....
.L_21:
        /*002c*/ 	.word	0x000003a0


	//   ....[1]....
        /*0030*/ 	.word	0x000003b0


	//   ....[2]....
        /*0034*/ 	.word	0x000004c0


	//----- nvinfo : EIATTR_COOP_GROUP_MASK_REGIDS
	.align		4
.L_22:
        /*0038*/ 	.byte	0x04, 0x29
        /*003a*/ 	.short	(.L_24 - .L_23)


	//   ....[0]....
.L_23:
        /*003c*/ 	.word	0xffffffff


	//   ....[1]....
        /*0040*/ 	.word	0xffffffff


	//   ....[2]....
        /*0044*/ 	.word	0xffffffff


	//   ....[3]....
        /*0048*/ 	.word	0xffffffff


	//   ....[4]....
        /*004c*/ 	.word	0xffffffff


	//----- nvinfo : EIATTR_COOP_GROUP_INSTR_OFFSETS
	.align		4
.L_24:
        /*0050*/ 	.byte	0x04, 0x28
        /*0052*/ 	.short	(.L_26 - .L_25)


	//   ....[0]....
.L_25:
        /*0054*/ 	.word	0x00000060


	//   ....[1]....
        /*0058*/ 	.word	0x00000070


	//   ....[2]....
        /*005c*/ 	.word	0x00000130


	//   ....[3]....
        /*0060*/ 	.word	0x000002c0


	//   ....[4]....
        /*0064*/ 	.word	0x00000fe0


	//----- nvinfo : EIATTR_REG_RECONFIG
	.align		4
.L_26:
        /*0068*/ 	.byte	0x01, 0x54
	.zero		2


	//----- nvinfo : EIATTR_MBARRIER_INSTR_OFFSETS
	.align		4
        /*006c*/ 	.byte	0x04, 0x39
        /*006e*/ 	.short	(.L_28 - .L_27)


	//   ....[0]....
.L_27:
        /*0070*/ 	.word	0x00000230
        /*0074*/ 	.word	0x000000ff
        /*0078*/ 	.word	0x00000000
        /*007c*/ 	.short	0x0100
        /*007e*/ 	.byte	0x08
	.zero		1


	//   ....[1]....
        /*0080*/ 	.word	0x00000240
        /*0084*/ 	.word	0x000000ff
        /*0088*/ 	.word	0x00000020
        /*008c*/ 	.short	0x0100
        /*008e*/ 	.byte	0x08
	.zero		1


	//   ....[2]....
        /*0090*/ 	.word	0x00000250
        /*0094*/ 	.word	0x000000ff
        /*0098*/ 	.word	0x00000008
        /*009c*/ 	.short	0x0100
        /*009e*/ 	.byte	0x08
	.zero		1


	//   ....[3]....
        /*00a0*/ 	.word	0x00000260
        /*00a4*/ 	.word	0x000000ff
        /*00a8*/ 	.word	0x00000028
        /*00ac*/ 	.short	0x0100
        /*00ae*/ 	.byte	0x08
	.zero		1


	//   ....[4]....
        /*00b0*/ 	.word	0x00000270
        /*00b4*/ 	.word	0x000000ff
        /*00b8*/ 	.word	0x00000010
        /*00bc*/ 	.short	0x0100
        /*00be*/ 	.byte	0x08
	.zero		1


	//   ....[5]....
        /*00c0*/ 	.word	0x00000280
        /*00c4*/ 	.word	0x000000ff
        /*00c8*/ 	.word	0x00000030
        /*00cc*/ 	.short	0x0100
        /*00ce*/ 	.byte	0x08
	.zero		1


	//   ....[6]....
        /*00d0*/ 	.word	0x00000290
        /*00d4*/ 	.word	0x000000ff
        /*00d8*/ 	.word	0x00000018
        /*00dc*/ 	.short	0x0100
        /*00de*/ 	.byte	0x08
	.zero		1


	//   ....[7]....
        /*00e0*/ 	.word	0x000002a0
        /*00e4*/ 	.word	0x000000ff
        /*00e8*/ 	.word	0x00000038
        /*00ec*/ 	.short	0x0100
        /*00ee*/ 	.byte	0x08
	.zero		1


	//   ....[8]....
        /*00f0*/ 	.word	0x00000530
        /*00f4*/ 	.word	0x000000ff
        /*00f8*/ 	.word	0x00000050
        /*00fc*/ 	.short	0x0100
        /*00fe*/ 	.byte	0x06
	.zero		1


	//   ....[9]....
        /*0100*/ 	.word	0x00000590
        /*0104*/ 	.word	0x000000ff
        /*0108*/ 	.word	0x00000058
        /*010c*/ 	.short	0x0100
        /*010e*/ 	.byte	0x06
	.zero		1


	//   ....[10]....
        /*0110*/ 	.word	0x00001310
        /*0114*/ 	.word	0x000000ff
        /*0118*/ 	.word	0x00000000
        /*011c*/ 	.short	0x010a
        /*011e*/ 	.byte	0x06
	.zero		1


	//   ....[11]....
        /*0120*/ 	.word	0x00001350
        /*0124*/ 	.word	0x000000ff
        /*0128*/ 	.word	0x00000000
        /*012c*/ 	.short	0x010a
        /*012e*/ 	.byte	0x06
	.zero		1


	//   ....[12]....
        /*0130*/ 	.word	0x00001980
        /*0134*/ 	.word	0x000000ff
        /*0138*/ 	.word	0x00000000
        /*013c*/ 	.short	0x010a
        /*013e*/ 	.byte	0x0c
	.zero		1


	//   ....[13]....
        /*0140*/ 	.word	0x000019c0
        /*0144*/ 	.word	0x000000ff
        /*0148*/ 	.word	0x00000000
        /*014c*/ 	.short	0x010a
        /*014e*/ 	.byte	0x0c
	.zero		1


	//   ....[14]....
        /*0150*/ 	.word	0x00001df0
        /*0154*/ 	.word	0x000000ff
        /*0158*/ 	.word	0x00000000
        /*015c*/ 	.short	0x0101
        /*015e*/ 	.byte	0x08
	.zero		1


	//   ....[15]....
        /*0160*/ 	.word	0x00002220
        /*0164*/ 	.word	0x000000ff
        /*0168*/ 	.word	0x00000000
        /*016c*/ 	.short	0x0101
        /*016e*/ 	.byte	0x06
	.zero		1


	//   ....[16]....
        /*0170*/ 	.word	0x00005bd0
        /*0174*/ 	.word	0x00000012
        /*0178*/ 	.word	0x00000020
        /*017c*/ 	.short	0x010a
        /*017e*/ 	.byte	0x3f
	.zero		1


	//   ....[17]....
        /*0180*/ 	.word	0x00005f90
        /*0184*/ 	.word	0x00000003
        /*0188*/ 	.word	0x00000058
        /*018c*/ 	.short	0x0101
        /*018e*/ 	.byte	0x3f
	.zero		1


	//   ....[18]....
        /*0190*/ 	.word	0x000066b0
        /*0194*/ 	.word	0x00000005
        /*0198*/ 	.word	0x00000000
        /*019c*/ 	.short	0x010a
        /*019e*/ 	.byte	0x3f
	.zero		1


	//   ....[19]....
        /*01a0*/ 	.word	0x00006730
        /*01a4*/ 	.word	0x00000007
        /*01a8*/ 	.word	0x00000000
        /*01ac*/ 	.short	0x010a
        /*01ae*/ 	.byte	0x3f
	.zero		1


	//   ....[20]....
        /*01b0*/ 	.word	0x000067c0
        /*01b4*/ 	.word	0x00000006
        /*01b8*/ 	.word	0x00000000
        /*01bc*/ 	.short	0x010a
        /*01be*/ 	.byte	0x3f
	.zero		1


	//   ....[21]....
        /*01c0*/ 	.word	0x00006850
        /*01c4*/ 	.word	0x00000003
        /*01c8*/ 	.word	0x00000000
        /*01cc*/ 	.short	0x010a
        /*01ce*/ 	.byte	0x3f
	.zero		1


	//   ....[22]....
        /*01d0*/ 	.word	0x000068c0
        /*01d4*/ 	.word	0x00000007
        /*01d8*/ 	.word	0x00000000
        /*01dc*/ 	.short	0x010a
        /*01de*/ 	.byte	0x3f
	.zero		1


	//   ....[23]....
        /*01e0*/ 	.word	0x00006920
        /*01e4*/ 	.word	0x00000008
        /*01e8*/ 	.word	0x00000000
        /*01ec*/ 	.short	0x010a
        /*01ee*/ 	.byte	0x3f
	.zero		1


	//   ....[24]....
        /*01f0*/ 	.word	0x000069f0
        /*01f4*/ 	.word	0x00000012
        /*01f8*/ 	.word	0x00000020
        /*01fc*/ 	.short	0x010a
        /*01fe*/ 	.byte	0x3f
	.zero		1


	//   ....[25]....
        /*0200*/ 	.word	0x00006ad0
        /*0204*/ 	.word	0x00000005
        /*0208*/ 	.word	0x00000000
        /*020c*/ 	.short	0x010a
        /*020e*/ 	.byte	0x3f
	.zero		1


	//   ....[26]....
        /*0210*/ 	.word	0x00006b20
        /*0214*/ 	.word	0x00000007
        /*0218*/ 	.word	0x00000000
        /*021c*/ 	.short	0x010a
        /*021e*/ 	.byte	0x3f
	.zero		1


	//   ....[27]....
        /*0220*/ 	.word	0x00006b70
        /*0224*/ 	.word	0x00000006
        /*0228*/ 	.word	0x00000000
        /*022c*/ 	.short	0x010a
        /*022e*/ 	.byte	0x3f
	.zero		1


	//----- nvinfo : EIATTR_NUM_MBARRIERS
	.align		4
.L_28:
        /*0230*/ 	.byte	0x03, 0x38
        /*0232*/ 	.short	0x000a


	//----- nvinfo : EIATTR_EXIT_INSTR_OFFSETS
	.align		4
        /*0234*/ 	.byte	0x04, 0x1c
        /*0236*/ 	.short	(.L_30 - .L_29)


	//   ....[0]....
.L_29:
        /*0238*/ 	.word	0x000005e0


	//   ....[1]....
        /*023c*/ 	.word	0x00000eb0


	//   ....[2]....
        /*0240*/ 	.word	0x00005230


	//   ....[3]....
        /*0244*/ 	.word	0x00005870


	//   ....[4]....
        /*0248*/ 	.word	0x000068a0


	//----- nvinfo : EIATTR_MAX_THREADS
	.align		4
.L_30:
        /*024c*/ 	.byte	0x04, 0x05
        /*024e*/ 	.short	(.L_32 - .L_31)
.L_31:
        /*0250*/ 	.word	0x00000180
        /*0254*/ 	.word	0x00000001
        /*0258*/ 	.word	0x00000001


	//----- nvinfo : EIATTR_CRS_STACK_SIZE
	.align		4
.L_32:
        /*025c*/ 	.byte	0x04, 0x1e
        /*025e*/ 	.short	(.L_34 - .L_33)
.L_33:
        /*0260*/ 	.word	0x00000000


	//----- nvinfo : EIATTR_CBANK_PARAM_SIZE
	.align		4
.L_34:
        /*0264*/ 	.byte	0x03, 0x19
        /*0266*/ 	.short	0x0470


	//----- nvinfo : EIATTR_PARAM_CBANK
	.align		4
        /*0268*/ 	.byte	0x04, 0x0a
        /*026a*/ 	.short	(.L_36 - .L_35)
	.align		4
.L_35:
        /*026c*/ 	.word	index@(.nv.constant0._ZN7cutlass13device_kernelINS_4gemm6kernel13GemmUniversalIN4cute5tupleIJiiiiEEENS1_10collective13CollectiveMmaINS1_37MainloopSm90TmaGmmaWarpSpecializedFP8ILi4ENS5_IJNS4_1CILi1EEESB_SB_EEENS1_35KernelTmaWarpSpecializedCooperativeEEENS5_IJNSA_ILi128EEENSA_ILi64EEESG_EEENS_12float_e5m2_tENS5_IJlSB_lEEESI_SJ_NS4_8TiledMMAINS4_8MMA_AtomIJNS4_4SM904GMMA30MMA_64x64x32_F32E5M2E5M2_SS_TNILNSN_7ScaleInE1ELSP_1EEEEEENS4_6LayoutINS5_IJNSA_ILi2EEESB_SB_EEENS5_IJSB_NSA_ILi0EEESV_EEEEENS5_IJNS4_10UnderscoreESY_SY_EEEEENS4_13SM90_TMA_LOADENS4_14ComposedLayoutINS4_7SwizzleILi2ELi4ELi3EEENS4_18smem_ptr_flag_bitsILi8EEENSS_INS5_IJNSA_ILi8EEESG_EEENS5_IJSG_SB_EEEEEEEvNS4_8identityES11_S1B_vS1C_EENS_8epilogue10collective6detail29Sm90TmaWarpSpecializedAdapterINS1F_15DefaultEpilogueISI_SJ_SJ_NS1E_6thread17LinearCombinationISI_Li1EffLNS1J_9ScaleType4KindE0ELNS_15FloatRoundStyleE2ESI_EENS1_15EpilogueDefaultEEEEEvvEEEEvNT_6ParamsE)
        /*0270*/ 	.short	0x0210
        /*0272*/ 	.short	0x0470


	//----- nvinfo : EIATTR_SW_WAR
	.align		4
.L_36:
        /*0274*/ 	.byte	0x04, 0x36
        /*0276*/ 	.short	(.L_38 - .L_37)
.L_37:
        /*0278*/ 	.word	0x00000008
.L_38:


//--------------------- .nv.callgraph             --------------------------
	.section	.nv.callgraph,"",@"SHT_CUDA_CALLGRAPH"
	.align	4
	.sectionentsize	8
	.align		4
        /*0000*/ 	.word	0x00000000
	.align		4
        /*0004*/ 	.word	0xffffffff
	.align		4
        /*0008*/ 	.word	0x00000000
	.align		4
        /*000c*/ 	.word	0xfffffffe
	.align		4
        /*0010*/ 	.word	0x00000000
	.align		4
        /*0014*/ 	.word	0xfffffffd
	.align		4
        /*0018*/ 	.word	0x00000000
	.align		4
        /*001c*/ 	.word	0xfffffffc


//--------------------- .nv.constant4             --------------------------
	.section	.nv.constant4,"a",@progbits
	.align	8
	.align		8
.nv.constant4:
        /*0000*/ 	.dword	_ZN40_INTERNAL_c39e5e03_4_k_cu_b7dc974a_265544cuda3std3__45__cpo5beginE
	.align		8
        /*0008*/ 	.dword	_ZN40_INTERNAL_c39e5e03_4_k_cu_b7dc974a_265544cuda3std3__45__cpo3endE
	.align		8
        /*0010*/ 	.dword	_ZN40_INTERNAL_c39e5e03_4_k_cu_b7dc974a_265544cuda3std3__45__cpo6cbeginE
	.align		8
        /*0018*/ 	.dword	_ZN40_INTERNAL_c39e5e03_4_k_cu_b7dc974a_265544cuda3std3__45__cpo4cendE
	.align		8
        /*0020*/ 	.dword	_ZN40_INTERNAL_c39e5e03_4_k_cu_b7dc974a_265544cuda3std3__442_GLOBAL__N__c39e5e03_4_k_cu_b7dc974a_265546ignoreE
	.align		8
        /*0028*/ 	.dword	_ZN40_INTERNAL_c39e5e03_4_k_cu_b7dc974a_265544cuda3std3__419piecewise_constructE
	.align		8
        /*0030*/ 	.dword	_ZN40_INTERNAL_c39e5e03_4_k_cu_b7dc974a_265544cuda3std3__48in_placeE
	.align		8
        /*0038*/ 	.dword	_ZN40_INTERNAL_c39e5e03_4_k_cu_b7dc974a_265544cuda3std6ranges3__45__cpo4swapE
	.align		8
        /*0040*/ 	.dword	_ZN40_INTERNAL_c39e5e03_4_k_cu_b7dc974a_265544cuda3std6ranges3__45__cpo9iter_moveE
	.align		8
        /*0048*/ 	.dword	_ZN40_INTERNAL_c39e5e03_4_k_cu_b7dc974a_265544cute7productE
	.align		8
        /*0050*/ 	.dword	_ZN40_INTERNAL_c39e5e03_4_k_cu_b7dc974a_265544cute1_E


//--------------------- .text._ZN7cutlass13device_kernelINS_4gemm6kernel13GemmUniversalIN4cute5tupleIJiiiiEEENS1_10collective13CollectiveMmaINS1_37MainloopSm90TmaGmmaWarpSpecializedFP8ILi4ENS5_IJNS4_1CILi1EEESB_SB_EEENS1_35KernelTmaWarpSpecializedCooperativeEEENS5_IJNSA_ILi128EEENSA_ILi64EEESG_EEENS_12float_e5m2_tENS5_IJlSB_lEEESI_SJ_NS4_8TiledMMAINS4_8MMA_AtomIJNS4_4SM904GMMA30MMA_64x64x32_F32E5M2E5M2_SS_TNILNSN_7ScaleInE1ELSP_1EEEEEENS4_6LayoutINS5_IJNSA_ILi2EEESB_SB_EEENS5_IJSB_NSA_ILi0EEESV_EEEEENS5_IJNS4_10UnderscoreESY_SY_EEEEENS4_13SM90_TMA_LOADENS4_14ComposedLayoutINS4_7SwizzleILi2ELi4ELi3EEENS4_18smem_ptr_flag_bitsILi8EEENSS_INS5_IJNSA_ILi8EEESG_EEENS5_IJSG_SB_EEEEEEEvNS4_8identityES11_S1B_vS1C_EENS_8epilogue10collective6detail29Sm90TmaWarpSpecializedAdapterINS1F_15DefaultEpilogueISI_SJ_SJ_NS1E_6thread17LinearCombinationISI_Li1EffLNS1J_9ScaleType4KindE0ELNS_15FloatRoundStyleE2ESI_EENS1_15EpilogueDefaultEEEEEvvEEEEvNT_6ParamsE --------------------------
	.section	.text._ZN7cutlass13device_kernelINS_4gemm6kernel13GemmUniversalIN4cute5tupleIJiiiiEEENS1_10collective13CollectiveMmaINS1_37MainloopSm90TmaGmmaWarpSpecializedFP8ILi4ENS5_IJNS4_1CILi1EEESB_SB_EEENS1_35KernelTmaWarpSpecializedCooperativeEEENS5_IJNSA_ILi128EEENSA_ILi64EEESG_EEENS_12float_e5m2_tENS5_IJlSB_lEEESI_SJ_NS4_8TiledMMAINS4_8MMA_AtomIJNS4_4SM904GMMA30MMA_64x64x32_F32E5M2E5M2_SS_TNILNSN_7ScaleInE1ELSP_1EEEEEENS4_6LayoutINS5_IJNSA_ILi2EEESB_SB_EEENS5_IJSB_NSA_ILi0EEESV_EEEEENS5_IJNS4_10UnderscoreESY_SY_EEEEENS4_13SM90_TMA_LOADENS4_14ComposedLayoutINS4_7SwizzleILi2ELi4ELi3EEENS4_18smem_ptr_flag_bitsILi8EEENSS_INS5_IJNSA_ILi8EEESG_EEENS5_IJSG_SB_EEEEEEEvNS4_8identityES11_S1B_vS1C_EENS_8epilogue10collective6detail29Sm90TmaWarpSpecializedAdapterINS1F_15DefaultEpilogueISI_SJ_SJ_NS1E_6thread17LinearCombinationISI_Li1EffLNS1J_9ScaleType4KindE0ELNS_15FloatRoundStyleE2ESI_EENS1_15EpilogueDefaultEEEEEvvEEEEvNT_6ParamsE,"ax",@progbits
	.align	128
.text._ZN7cutlass13device_kernelINS_4gemm6kernel13GemmUniversalIN4cute5tupleIJiiiiEEENS1_10collective13CollectiveMmaINS1_37MainloopSm90TmaGmmaWarpSpecializedFP8ILi4ENS5_IJNS4_1CILi1EEESB_SB_EEENS1_35KernelTmaWarpSpecializedCooperativeEEENS5_IJNSA_ILi128EEENSA_ILi64EEESG_EEENS_12float_e5m2_tENS5_IJlSB_lEEESI_SJ_NS4_8TiledMMAINS4_8MMA_AtomIJNS4_4SM904GMMA30MMA_64x64x32_F32E5M2E5M2_SS_TNILNSN_7ScaleInE1ELSP_1EEEEEENS4_6LayoutINS5_IJNSA_ILi2EEESB_SB_EEENS5_IJSB_NSA_ILi0EEESV_EEEEENS5_IJNS4_10UnderscoreESY_SY_EEEEENS4_13SM90_TMA_LOADENS4_14ComposedLayoutINS4_7SwizzleILi2ELi4ELi3EEENS4_18smem_ptr_flag_bitsILi8EEENSS_INS5_IJNSA_ILi8EEESG_EEENS5_IJSG_SB_EEEEEEEvNS4_8identityES11_S1B_vS1C_EENS_8epilogue10collective6detail29Sm90TmaWarpSpecializedAdapterINS1F_15DefaultEpilogueISI_SJ_SJ_NS1E_6thread17LinearCombinationISI_Li1EffLNS1J_9ScaleType4KindE0ELNS_15FloatRoundStyleE2ESI_EENS1_15EpilogueDefaultEEEEEvvEEEEvNT_6ParamsE:
        .type           _ZN7cutlass13device_kernelINS_4gemm6kernel13GemmUniversalIN4cute5tupleIJiiiiEEENS1_10collective13CollectiveMmaINS1_37MainloopSm90TmaGmmaWarpSpecializedFP8ILi4ENS5_IJNS4_1CILi1EEESB_SB_EEENS1_35KernelTmaWarpSpecializedCooperativeEEENS5_IJNSA_ILi128EEENSA_ILi64EEESG_EEENS_12float_e5m2_tENS5_IJlSB_lEEESI_SJ_NS4_8TiledMMAINS4_8MMA_AtomIJNS4_4SM904GMMA30MMA_64x64x32_F32E5M2E5M2_SS_TNILNSN_7ScaleInE1ELSP_1EEEEEENS4_6LayoutINS5_IJNSA_ILi2EEESB_SB_EEENS5_IJSB_NSA_ILi0EEESV_EEEEENS5_IJNS4_10UnderscoreESY_SY_EEEEENS4_13SM90_TMA_LOADENS4_14ComposedLayoutINS4_7SwizzleILi2ELi4ELi3EEENS4_18smem_ptr_flag_bitsILi8EEENSS_INS5_IJNSA_ILi8EEESG_EEENS5_IJSG_SB_EEEEEEEvNS4_8identityES11_S1B_vS1C_EENS_8epilogue10collective6detail29Sm90TmaWarpSpecializedAdapterINS1F_15DefaultEpilogueISI_SJ_SJ_NS1E_6thread17LinearCombinationISI_Li1EffLNS1J_9ScaleType4KindE0ELNS_15FloatRoundStyleE2ESI_EENS1_15EpilogueDefaultEEEEEvvEEEEvNT_6ParamsE,@function
        .size           _ZN7cutlass13device_kernelINS_4gemm6kernel13GemmUniversalIN4cute5tupleIJiiiiEEENS1_10collective13CollectiveMmaINS1_37MainloopSm90TmaGmmaWarpSpecializedFP8ILi4ENS5_IJNS4_1CILi1EEESB_SB_EEENS1_35KernelTmaWarpSpecializedCooperativeEEENS5_IJNSA_ILi128EEENSA_ILi64EEESG_EEENS_12float_e5m2_tENS5_IJlSB_lEEESI_SJ_NS4_8TiledMMAINS4_8MMA_AtomIJNS4_4SM904GMMA30MMA_64x64x32_F32E5M2E5M2_SS_TNILNSN_7ScaleInE1ELSP_1EEEEEENS4_6LayoutINS5_IJNSA_ILi2EEESB_SB_EEENS5_IJSB_NSA_ILi0EEESV_EEEEENS5_IJNS4_10UnderscoreESY_SY_EEEEENS4_13SM90_TMA_LOADENS4_14ComposedLayoutINS4_7SwizzleILi2ELi4ELi3EEENS4_18smem_ptr_flag_bitsILi8EEENSS_INS5_IJNSA_ILi8EEESG_EEENS5_IJSG_SB_EEEEEEEvNS4_8identityES11_S1B_vS1C_EENS_8epilogue10collective6detail29Sm90TmaWarpSpecializedAdapterINS1F_15DefaultEpilogueISI_SJ_SJ_NS1E_6thread17LinearCombinationISI_Li1EffLNS1J_9ScaleType4KindE0ELNS_15FloatRoundStyleE2ESI_EENS1_15EpilogueDefaultEEEEEvvEEEEvNT_6ParamsE,(.L_x_137 - _ZN7cutlass13device_kernelINS_4gemm6kernel13GemmUniversalIN4cute5tupleIJiiiiEEENS1_10collective13CollectiveMmaINS1_37MainloopSm90TmaGmmaWarpSpecializedFP8ILi4ENS5_IJNS4_1CILi1EEESB_SB_EEENS1_35KernelTmaWarpSpecializedCooperativeEEENS5_IJNSA_ILi128EEENSA_ILi64EEESG_EEENS_12float_e5m2_tENS5_IJlSB_lEEESI_SJ_NS4_8TiledMMAINS4_8MMA_AtomIJNS4_4SM904GMMA30MMA_64x64x32_F32E5M2E5M2_SS_TNILNSN_7ScaleInE1ELSP_1EEEEEENS4_6LayoutINS5_IJNSA_ILi2EEESB_SB_EEENS5_IJSB_NSA_ILi0EEESV_EEEEENS5_IJNS4_10UnderscoreESY_SY_EEEEENS4_13SM90_TMA_LOADENS4_14ComposedLayoutINS4_7SwizzleILi2ELi4ELi3EEENS4_18smem_ptr_flag_bitsILi8EEENSS_INS5_IJNSA_ILi8EEESG_EEENS5_IJSG_SB_EEEEEEEvNS4_8identityES11_S1B_vS1C_EENS_8epilogue10collective6detail29Sm90TmaWarpSpecializedAdapterINS1F_15DefaultEpilogueISI_SJ_SJ_NS1E_6thread17LinearCombinationISI_Li1EffLNS1J_9ScaleType4KindE0ELNS_15FloatRoundStyleE2ESI_EENS1_15EpilogueDefaultEEEEEvvEEEEvNT_6ParamsE)
        .other          _ZN7cutlass13device_kernelINS_4gemm6kernel13GemmUniversalIN4cute5tupleIJiiiiEEENS1_10collective13CollectiveMmaINS1_37MainloopSm90TmaGmmaWarpSpecializedFP8ILi4ENS5_IJNS4_1CILi1EEESB_SB_EEENS1_35KernelTmaWarpSpecializedCooperativeEEENS5_IJNSA_ILi128EEENSA_ILi64EEESG_EEENS_12float_e5m2_tENS5_IJlSB_lEEESI_SJ_NS4_8TiledMMAINS4_8MMA_AtomIJNS4_4SM904GMMA30MMA_64x64x32_F32E5M2E5M2_SS_TNILNSN_7ScaleInE1ELSP_1EEEEEENS4_6LayoutINS5_IJNSA_ILi2EEESB_SB_EEENS5_IJSB_NSA_ILi0EEESV_EEEEENS5_IJNS4_10UnderscoreESY_SY_EEEEENS4_13SM90_TMA_LOADENS4_14ComposedLayoutINS4_7SwizzleILi2ELi4ELi3EEENS4_18smem_ptr_flag_bitsILi8EEENSS_INS5_IJNSA_ILi8EEESG_EEENS5_IJSG_SB_EEEEEEEvNS4_8identityES11_S1B_vS1C_EENS_8epilogue10collective6detail29Sm90TmaWarpSpecializedAdapterINS1F_15DefaultEpilogueISI_SJ_SJ_NS1E_6thread17LinearCombinationISI_Li1EffLNS1J_9ScaleType4KindE0ELNS_15FloatRoundStyleE2ESI_EENS1_15EpilogueDefaultEEEEEvvEEEEvNT_6ParamsE,@"STO_CUDA_ENTRY STV_DEFAULT"
_ZN7cutlass13device_kernelINS_4gemm6kernel13GemmUniversalIN4cute5tupleIJiiiiEEENS1_10collective13CollectiveMmaINS1_37MainloopSm90TmaGmmaWarpSpecializedFP8ILi4ENS5_IJNS4_1CILi1EEESB_SB_EEENS1_35KernelTmaWarpSpecializedCooperativeEEENS5_IJNSA_ILi128EEENSA_ILi64EEESG_EEENS_12float_e5m2_tENS5_IJlSB_lEEESI_SJ_NS4_8TiledMMAINS4_8MMA_AtomIJNS4_4SM904GMMA30MMA_64x64x32_F32E5M2E5M2_SS_TNILNSN_7ScaleInE1ELSP_1EEEEEENS4_6LayoutINS5_IJNSA_ILi2EEESB_SB_EEENS5_IJSB_NSA_ILi0EEESV_EEEEENS5_IJNS4_10UnderscoreESY_SY_EEEEENS4_13SM90_TMA_LOADENS4_14ComposedLayoutINS4_7SwizzleILi2ELi4ELi3EEENS4_18smem_ptr_flag_bitsILi8EEENSS_INS5_IJNSA_ILi8EEESG_EEENS5_IJSG_SB_EEEEEEEvNS4_8identityES11_S1B_vS1C_EENS_8epilogue10collective6detail29Sm90TmaWarpSpecializedAdapterINS1F_15DefaultEpilogueISI_SJ_SJ_NS1E_6thread17LinearCombinationISI_Li1EffLNS1J_9ScaleType4KindE0ELNS_15FloatRoundStyleE2ESI_EENS1_15EpilogueDefaultEEEEEvvEEEEvNT_6ParamsE:
[----:B------:R-:W-:Y:S01]  /*0000*/  LDC R1, c[0x0][0x28] ;  /* 0x00000a00ff017b82 */ /* 0x000fe20000000800 */
[----:B------:R-:W0:Y:S01]  /*0010*/  S2R R2, SR_TID.X ;  /* 0x0000000000027919 */ /* 0x000e220000002100 */
[----:B------:R-:W-:Y:S01]  /*0020*/  ELECT P0, URZ, PT ;  /* 0x00000000003f782f */ /* 0x000fe20003800000 */
[----:B------:R-:W-:Y:S01]  /*0030*/  BSSY B0, `(.L_x_0) ;  /* 0x000000f000007945 */ /* 0x000fe20003800000 */
[--C-:B0-----:R-:W-:Y:S02]  /*0040*/  SHF.R.U32.HI R0, RZ, 0x5, R2.reuse ;  /* 0x00000005ff007819 */ /* 0x101fe40000011602 */
[----:B------:R-:W-:-:S03]  /*0050*/  SHF.R.U32.HI R4, RZ, 0x7, R2 ;  /* 0x00000007ff047819 */ /* 0x000fc60000011602 */
[----:B------:R-:W0:Y:S04]  /*0060*/  SHFL.IDX PT, R3, R0, RZ, 0x1f ;  /* 0x00001fff00037589 */ /* 0x000e2800000e0000 */
[----:B------:R1:W2:Y:S01]  /*0070*/  SHFL.IDX PT, R7, R4, RZ, 0x1f ;  /* 0x00001fff04077589 */ /* 0x0002a200000e0000 */
[----:B0-----:R-:W-:-:S13]  /*0080*/  ISETP.NE.OR P0, PT, R3, RZ, !P0 ;  /* 0x000000ff0300720c */ /* 0x001fda0004705670 */
[----:B-12---:R-:W-:Y:S05]  /*0090*/  @P0 BRA `(.L_x_1) ;  /* 0x0000000000200947 */ /* 0x006fea0003800000 */
[----:B------:R-:W-:Y:S02]  /*00a0*/  ULDC.64 UR4, c[0x0][0x198] ;  /* 0x0000660000047ab9 */ /* 0x000fe40000000a00 */
[----:B------:R-:W-:Y:S02]  /*00b0*/  UIADD3 UR6, UP0, UR4, 0xf0, URZ ;  /* 0x000000f004067890 */ /* 0x000fe4000ff1e03f */
[----:B------:R-:W-:Y:S02]  /*00c0*/  UIADD3 UR4, UP1, UR4, 0x1f0, URZ ;  /* 0x000001f004047890 */ /* 0x000fe4000ff3e03f */
[----:B------:R-:W-:Y:S02]  /*00d0*/  UIADD3.X UR7, URZ, UR5, URZ, UP0, !UPT ;  /* 0x000000053f077290 */ /* 0x000fe400087fe43f */
[----:B------:R-:W-:-:S07]  /*00e0*/  UIADD3.X UR5, URZ, UR5, URZ, UP1, !UPT ;  /* 0x000000053f057290 */ /* 0x000fce0008ffe43f */
[----:B------:R0:W-:Y:S02]  /*00f0*/  UTMACCTL.PF [UR6] ;  /* 0x00000000060079b9 */ /* 0x0001e40008040000 */
[----:B------:R0:W-:Y:S02]  /*0100*/  UTMACCTL.PF [UR4] ;  /* 0x00000000040079b9 */ /* 0x0001e40008040000 */
[----:B0-----:R-:W-:Y:S01]  /*0110*/  NOP ;  /* 0x0000000000007918 */ /* 0x001fe20000000000 */
.L_x_1:
[----:B------:R-:W-:Y:S05]  /*0120*/  BSYNC B0 ;  /* 0x0000000000007941 */ /* 0x000fea0003800000 */
.L_x_0:
[----:B------:R-:W0:Y:S02]  /*0130*/  SHFL.IDX PT, R4, R0, RZ, 0x1f ;  /* 0x00001fff00047589 */ /* 0x000e2400000e0000 */
[----:B0-----:R-:W-:-:S13]  /*0140*/  ISETP.NE.AND P0, PT, R4, RZ, PT ;  /* 0x000000ff0400720c */ /* 0x001fda0003f05270 */
[----:B------:R-:W-:Y:S05]  /*0150*/  @P0 BRA `(.L_x_2) ;  /* 0x0000000000580947 */ /* 0x000fea0003800000 */
[----:B------:R-:W0:Y:S01]  /*0160*/  S2UR UR8, SR_CgaCtaId ;  /* 0x00000000000879c3 */ /* 0x000e220000008800 */
[----:B------:R-:W-:Y:S01]  /*0170*/  UMOV UR4, 0x400 ;  /* 0x0000040000047882 */ /* 0x000fe20000000000 */
[----:B------:R-:W-:Y:S01]  /*0180*/  UMOV UR5, 0x1 ;  /* 0x0000000100057882 */ /* 0x000fe20000000000 */
[----:B------:R-:W-:Y:S01]  /*0190*/  UMOV UR6, 0x100 ;  /* 0x0000010000067882 */ /* 0x000fe20000000000 */
[----:B------:R-:W-:Y:S01]  /*01a0*/  ELECT P0, URZ, PT ;  /* 0x00000000003f782f */ /* 0x000fe20003800000 */
[----:B------:R-:W-:-:S04]  /*01b0*/  UIADD3 UR6, -UR6, 0x100000, URZ ;  /* 0x0010000006067890 */ /* 0x000fc8000fffe13f */
[----:B------:R-:W-:Y:S02]  /*01c0*/  USHF.L.U32 UR7, UR6, 0xb, URZ ;  /* 0x0000000b06077899 */ /* 0x000fe4000800063f */
[----:B------:R-:W-:Y:S02]  /*01d0*/  USHF.L.U32 UR6, UR6, 0x1, URZ ;  /* 0x0000000106067899 */ /* 0x000fe4000800063f */
[----:B0-----:R-:W-:Y:S02]  /*01e0*/  ULEA UR8, UR8, UR4, 0x18 ;  /* 0x0000000408087291 */ /* 0x001fe4000f8ec03f */
[----:B------:R-:W-:-:S04]  /*01f0*/  UIADD3 UR4, -UR5, 0x100000, URZ ;  /* 0x0010000005047890 */ /* 0x000fc8000fffe13f */
[----:B------:R-:W-:Y:S02]  /*0200*/  USHF.L.U32 UR5, UR4, 0xb, URZ ;  /* 0x0000000b04057899 */ /* 0x000fe4000800063f */
[----:B------:R-:W-:Y:S01]  /*0210*/  USHF.L.U32 UR4, UR4, 0x1, URZ ;  /* 0x0000000104047899 */ /* 0x000fe2000800063f */
[----:B------:R-:W0:Y:S11]  /*0220*/  FENCE.VIEW.ASYNC.S ;  /* 0x00000000000073c6 */ /* 0x000e360000000000 */
[----:B0-----:R0:W1:Y:S01]  /*0230*/  SYNCS.EXCH.64 URZ, [UR8], UR4 ;  /* 0x00000004083f75b2 */ /* 0x0010620008000100 */
[----:B------:R0:W2:Y:S01]  /*0240*/  SYNCS.EXCH.64 URZ, [UR8+0x20], UR6 ;  /* 0x00002006083f75b2 */ /* 0x0000a20008000100 */
[----:B------:R0:W3:Y:S01]  /*0250*/  SYNCS.EXCH.64 URZ, [UR8+0x8], UR4 ;  /* 0x00000804083f75b2 */ /* 0x0000e20008000100 */
[----:B------:R0:W4:Y:S01]  /*0260*/  SYNCS.EXCH.64 URZ, [UR8+0x28], UR6 ;  /* 0x00002806083f75b2 */ /* 0x0001220008000100 */
[----:B------:R0:W0:Y:S01]  /*0270*/  SYNCS.EXCH.64 URZ, [UR8+0x10], UR4 ;  /* 0x00001004083f75b2 */ /* 0x0000220008000100 */
[----:B------:R0:W0:Y:S01]  /*0280*/  SYNCS.EXCH.64 URZ, [UR8+0x30], UR6 ;  /* 0x00003006083f75b2 */ /* 0x0000220008000100 */
[----:B------:R0:W0:Y:S01]  /*0290*/  SYNCS.EXCH.64 URZ, [UR8+0x18], UR4 ;  /* 0x00001804083f75b2 */ /* 0x0000220008000100 */
[----:B------:R0:W0:Y:S01]  /*02a0*/  SYNCS.EXCH.64 URZ, [UR8+0x38], UR6 ;  /* 0x00003806083f75b2 */ /* 0x0000220008000100 */
[----:B------:R-:W-:Y:S01]  /*02b0*/  NOP ;  /* 0x0000000000007918 */ /* 0x000fe20000000000 */
.L_x_2:
[----:B------:R-:W5:Y:S01]  /*02c0*/  SHFL.IDX PT, R0, R0, RZ, 0x1f ;  /* 0x00001fff00007589 */ /* 0x000f6200000e0000 */
[----:B------:R-:W1:Y:S01]  /*02d0*/  LDC R4, c[0x0][0x65c] ;  /* 0x00019700ff047b82 */ /* 0x000e620000000800 */
[----:B------:R-:W-:Y:S02]  /*02e0*/  ELECT P0, URZ, PT ;  /* 0x00000000003f782f */ /* 0x000fe40003800000 */
[----:B------:R-:W-:Y:S01]  /*02f0*/  ISETP.NE.AND P2, PT, R7, RZ, PT ;  /* 0x000000ff0700720c */ /* 0x000fe20003f45270 */
[----:B------:R-:W2:Y:S01]  /*0300*/  S2R R8, SR_CTAID.Y ;  /* 0x0000000000087919 */ /* 0x000ea20000002600 */
[----:B0-----:R-:W-:Y:S01]  /*0310*/  UMOV UR4, 0x20 ;  /* 0x0000002000047882 */ /* 0x001fe20000000000 */
[----:B------:R-:W-:Y:S01]  /*0320*/  NOP ;  /* 0x0000000000007918 */ /* 0x000fe20000000000 */
[----:B------:R-:W-:Y:S01]  /*0330*/  NOP ;  /* 0x0000000000007918 */ /* 0x000fe20000000000 */
[----:B------:R-:W0:Y:S01]  /*0340*/  S2R R6, SR_CTAID.X ;  /* 0x0000000000067919 */ /* 0x000e220000002500 */
[----:B-----5:R-:W-:-:S02]  /*0350*/  ISETP.NE.OR P0, PT, R0, RZ, !P0 ;  /* 0x000000ff0000720c */ /* 0x020fc40004705670 */
[----:B-1----:R-:W-:Y:S02]  /*0360*/  ISETP.NE.AND P4, PT, R4, 0x1, PT ;  /* 0x000000010400780c */ /* 0x002fe40003f85270 */
[----:B------:R-:W-:-:S04]  /*0370*/  SHF.R.S32.HI R4, RZ, 0x1f, R3 ;  /* 0x0000001fff047819 */ /* 0x000fc80000011403 */
[----:B------:R-:W-:-:S04]  /*0380*/  LEA.HI R4, R4, R3, RZ, 0x2 ;  /* 0x0000000304047211 */ /* 0x000fc800078f10ff */
[----:B------:R-:W-:Y:S01]  /*0390*/  LOP3.LUT R4, R4, 0xfffffffc, RZ, 0xc0, !PT ;  /* 0xfffffffc04047812 */ /* 0x000fe200078ec0ff */
[----:B------:R-:W-:Y:S01]  /*03a0*/  VOTEU.ALL UP0, P0 ;  /* 0x00000000003f7886 */ /* 0x000fe20000000000 */
[----:B------:R-:W-:Y:S01]  /*03b0*/  VOTEU.ALL UP1, P0 ;  /* 0x00000000003f7886 */ /* 0x000fe20000020000 */
[----:B------:R-:W0:Y:S01]  /*03c0*/  @P4 LDC R9, c[0x0][0x10] ;  /* 0x00000400ff094b82 */ /* 0x000e220000000800 */
[----:B------:R-:W-:Y:S02]  /*03d0*/  @P4 IMAD.MOV.U32 R5, RZ, RZ, RZ ;  /* 0x000000ffff054224 */ /* 0x000fe400078e00ff */
[----:B------:R-:W-:Y:S01]  /*03e0*/  IMAD.IADD R3, R3, 0x1, -R4 ;  /* 0x0000000103037824 */ /* 0x000fe200078e0a04 */
[----:B------:R-:W-:Y:S01]  /*03f0*/  @!UP0 UMOV UR6, 0x400 ;  /* 0x0000040000068882 */ /* 0x000fe20000000000 */
[----:B------:R-:W-:-:S04]  /*0400*/  @!UP0 UIADD3 UR4, -UR4, 0x100000, URZ ;  /* 0x0010000004048890 */ /* 0x000fc8000fffe13f */
[----:B------:R-:W-:Y:S02]  /*0410*/  @!UP0 USHF.L.U32 UR5, UR4, 0xb, URZ ;  /* 0x0000000b04058899 */ /* 0x000fe4000800063f */
[----:B------:R-:W-:Y:S01]  /*0420*/  @!UP0 USHF.L.U32 UR4, UR4, 0x1, URZ ;  /* 0x0000000104048899 */ /* 0x000fe2000800063f */
[----:B--2---:R-:W-:Y:S01]  /*0430*/  @P4 IMAD.MOV.U32 R4, RZ, RZ, R8 ;  /* 0x000000ffff044224 */ /* 0x004fe200078e0008 */
[----:B------:R-:W1:Y:S01]  /*0440*/  @!UP0 S2UR UR7, SR_CgaCtaId ;  /* 0x00000000000789c3 */ /* 0x000e620000008800 */
[----:B------:R-:W-:-:S07]  /*0450*/  @P4 IMAD.MOV.U32 R13, RZ, RZ, RZ ;  /* 0x000000ffff0d4224 */ /* 0x000fce00078e00ff */
[----:B------:R-:W2:Y:S01]  /*0460*/  @!P4 LDC R11, c[0x0][0xc] ;  /* 0x00000300ff0bcb82 */ /* 0x000ea20000000800 */
[----:B0-----:R-:W-:-:S04]  /*0470*/  @P4 IMAD.WIDE.U32 R4, R6, R9, R4 ;  /* 0x0000000906044225 */ /* 0x001fc800078e0004 */
[----:B------:R-:W-:Y:S02]  /*0480*/  VIADD R9, R7, 0xffffffff ;  /* 0xffffffff07097836 */ /* 0x000fe40000000000 */
[----:B------:R-:W-:Y:S01]  /*0490*/  @P4 IMAD.MOV.U32 R0, RZ, RZ, R4 ;  /* 0x000000ffff004224 */ /* 0x000fe200078e0004 */
[----:B-1----:R-:W-:Y:S02]  /*04a0*/  @!UP0 ULEA UR6, UR7, UR6, 0x18 ;  /* 0x0000000607068291 */ /* 0x002fe4000f8ec03f */
[----:B------:R-:W-:Y:S01]  /*04b0*/  ISETP.GE.U32.AND P1, PT, R9, 0x2, PT ;  /* 0x000000020900780c */ /* 0x000fe20003f26070 */
[----:B------:R-:W-:Y:S01]  /*04c0*/  VOTEU.ALL UP0, P0 ;  /* 0x00000000003f7886 */ /* 0x000fe20000000000 */
[----:B------:R-:W-:Y:S01]  /*04d0*/  ISETP.NE.AND P0, PT, R3, 0x3, PT ;  /* 0x000000030300780c */ /* 0x000fe20003f05270 */
[----:B------:R-:W-:-:S03]  /*04e0*/  @P4 IMAD.IADD R5, R5, 0x1, R13 ;  /* 0x0000000105054824 */ /* 0x000fc600078e020d */
[----:B------:R-:W-:-:S04]  /*04f0*/  ISETP.EQ.OR P0, PT, R3, RZ, !P0 ;  /* 0x000000ff0300720c */ /* 0x000fc80004702670 */
[----:B------:R-:W-:Y:S01]  /*0500*/  ISETP.EQ.AND P0, PT, R7, RZ, P0 ;  /* 0x000000ff0700720c */ /* 0x000fe20000702270 */
[----:B------:R-:W-:Y:S01]  /*0510*/  IMAD.MOV.U32 R7, RZ, RZ, RZ ;  /* 0x000000ffff077224 */ /* 0x000fe200078e00ff */
[----:B------:R-:W0:Y:S02]  /*0520*/  FENCE.VIEW.ASYNC.S ;  /* 0x00000000000073c6 */ /* 0x000e240000000000 */
[----:B0-----:R0:W3:Y:S01]  /*0530*/  @!UP0 SYNCS.EXCH.64 URZ, [UR6+0x50], UR4 ;  /* 0x00005004063f85b2 */ /* 0x0010e20008000100 */
[----:B------:R-:W-:Y:S01]  /*0540*/  SEL R4, RZ, 0x1, !P0 ;  /* 0x00000001ff047807 */ /* 0x000fe20004000000 */
[----:B--2---:R-:W-:-:S03]  /*0550*/  @!P4 IMAD.WIDE.U32 R10, R11, R8, R6 ;  /* 0x000000080b0ac225 */ /* 0x004fc600078e0006 */
[----:B------:R-:W-:Y:S01]  /*0560*/  SEL R4, R4, 0x2, P1 ;  /* 0x0000000204047807 */ /* 0x000fe20000800000 */
[----:B------:R-:W-:Y:S02]  /*0570*/  @!P4 IMAD.MOV.U32 R0, RZ, RZ, R10 ;  /* 0x000000ffff00c224 */ /* 0x000fe400078e000a */
[----:B------:R-:W-:Y:S01]  /*0580*/  @!P4 IMAD.MOV.U32 R5, RZ, RZ, R11 ;  /* 0x000000ffff05c224 */ /* 0x000fe200078e000b */
[----:B------:R0:W3:Y:S01]  /*0590*/  @!UP1 SYNCS.EXCH.64 URZ, [UR6+0x58], UR4 ;  /* 0x00005804063f95b2 */ /* 0x0000e20008000100 */
[----:B------:R-:W-:Y:S01]  /*05a0*/  NOP ;  /* 0x0000000000007918 */ /* 0x000fe20000000000 */
[----:B---34-:R-:W-:Y:S06]  /*05b0*/  BAR.SYNC.DEFER_BLOCKING 0x0 ;  /* 0x0000000000007b1d */ /* 0x018fec0000010000 */
[----:B------:R-:W-:Y:S05]  /*05c0*/  @!P2 BRA `(.L_x_3) ;  /* 0x0000004c001ca947 */ /* 0x000fea0003800000 */
[----:B------:R-:W-:-:S13]  /*05d0*/  ISETP.GT.U32.AND P0, PT, R9, 0x1, PT ;  /* 0x000000010900780c */ /* 0x000fda0003f04070 */
[----:B0-----:R-:W-:Y:S05]  /*05e0*/  @P0 EXIT ;  /* 0x000000000000094d */ /* 0x001fea0003800000 */
[----:B------:R-:W-:Y:S01]  /*05f0*/  ULDC.64 UR4, c[0x0][0x650] ;  /* 0x0001940000047ab9 */ /* 0x000fe20000000a00 */
[----:B------:R-:W-:Y:S01]  /*0600*/  PRMT R9, RZ, 0x7610, R9 ;  /* 0x00007610ff097816 */ /* 0x000fe20000000009 */
[----:B------:R-:W-:Y:S01]  /*0610*/  IMAD.MOV.U32 R12, RZ, RZ, -0x1 ;  /* 0xffffffffff0c7424 */ /* 0x000fe200078e00ff */
[----:B------:R-:W-:Y:S01]  /*0620*/  ISETP.GE.U32.AND P0, PT, R0, UR4, PT ;  /* 0x0000000400007c0c */ /* 0x000fe2000bf06070 */
[----:B------:R-:W-:Y:S02]  /*0630*/  IMAD.MOV.U32 R13, RZ, RZ, -0x1 ;  /* 0xffffffffff0d7424 */ /* 0x000fe400078e00ff */
[----:B------:R-:W-:Y:S01]  /*0640*/  IMAD.MOV.U32 R69, RZ, RZ, -0x1 ;  /* 0xffffffffff457424 */ /* 0x000fe200078e00ff */
[----:B------:R-:W-:-:S13]  /*0650*/  ISETP.GE.U32.AND.EX P0, PT, R5, UR5, PT, P0 ;  /* 0x0000000505007c0c */ /* 0x000fda000bf06100 */
[----:B------:R-:W-:Y:S05]  /*0660*/  @P0 BRA `(.L_x_4) ;  /* 0x0000000400600947 */ /* 0x000fea0003800000 */
[----:B------:R-:W0:Y:S01]  /*0670*/  LDC.64 R16, c[0x0][0x628] ;  /* 0x00018a00ff107b82 */ /* 0x000e220000000a00 */
[----:B------:R-:W-:Y:S02]  /*0680*/  IMAD.MOV.U32 R10, RZ, RZ, R0 ;  /* 0x000000ffff0a7224 */ /* 0x000fe400078e0000 */
[----:B------:R-:W-:-:S05]  /*0690*/  IMAD.MOV.U32 R11, RZ, RZ, R5 ;  /* 0x000000ffff0b7224 */ /* 0x000fca00078e0005 */
[----:B------:R-:W1:Y:S08]  /*06a0*/  LDC R18, c[0x0][0x630] ;  /* 0x00018c00ff127b82 */ /* 0x000e700000000800 */
[----:B------:R-:W2:Y:S01]  /*06b0*/  LDC.64 R20, c[0x0][0x620] ;  /* 0x00018800ff147b82 */ /* 0x000ea20000000a00 */
[----:B0-----:R-:W-:-:S04]  /*06c0*/  ISETP.NE.U32.AND P0, PT, R16, RZ, PT ;  /* 0x000000ff1000720c */ /* 0x001fc80003f05070 */
[----:B------:R-:W-:-:S13]  /*06d0*/  ISETP.NE.AND.EX P0, PT, R17, RZ, PT, P0 ;  /* 0x000000ff1100720c */ /* 0x000fda0003f05300 */
[----:B-12---:R-:W-:Y:S05]  /*06e0*/  @!P0 BRA `(.L_x_5) ;  /* 0x0000000000288947 */ /* 0x006fea0003800000 */
[----:B------:R-:W0:Y:S02]  /*06f0*/  LDC R3, c[0x0][0x634] ;  /* 0x00018d00ff037b82 */ /* 0x000e240000000800 */
[----:B0-----:R-:W-:-:S05]  /*0700*/  IADD3 R3, P0, R0, R3, RZ ;  /* 0x0000000300037210 */ /* 0x001fca0007f1e0ff */
[----:B------:R-:W-:-:S04]  /*0710*/  IMAD.X R9, RZ, RZ, R5, P0 ;  /* 0x000000ffff097224 */ /* 0x000fc800000e0605 */
[----:B------:R-:W-:-:S04]  /*0720*/  IMAD.WIDE.U32 R10, R9, R16, RZ ;  /* 0x00000010090a7225 */ /* 0x000fc800078e00ff */
[----:B------:R-:W-:-:S04]  /*0730*/  IMAD.WIDE.U32 R12, P0, R3, R17, R10 ;  /* 0x00000011030c7225 */ /* 0x000fc8000780000a */
[----:B------:R-:W-:-:S04]  /*0740*/  IMAD.WIDE.U32 R10, R3, R16, RZ ;  /* 0x00000010030a7225 */ /* 0x000fc800078e00ff */
[----:B------:R-:W-:Y:S01]  /*0750*/  IMAD.X R15, RZ, RZ, RZ, P0 ;  /* 0x000000ffff0f7224 */ /* 0x000fe200000e06ff */
[----:B------:R-:W-:Y:S01]  /*0760*/  IADD3 RZ, P0, R11, R12, RZ ;  /* 0x0000000c0bff7210 */ /* 0x000fe20007f1e0ff */
[----:B------:R-:W-:-:S04]  /*0770*/  IMAD.MOV.U32 R14, RZ, RZ, R13 ;  /* 0x000000ffff0e7224 */ /* 0x000fc800078e000d */
[----:B------:R-:W-:-:S08]  /*0780*/  IMAD.WIDE.U32.X R10, R9, R17, R14, P0 ;  /* 0x00000011090a7225 */ /* 0x000fd000000e040e */
.L_x_5:
[-CC-:B------:R-:W-:Y:S01]  /*0790*/  SHF.R.U64 R69, R10, R18.reuse, R11.reuse ;  /* 0x000000120a457219 */ /* 0x180fe2000000120b */
[----:B------:R-:W0:Y:S01]  /*07a0*/  LDC.64 R22, c[0x0][0x640] ;  /* 0x00019000ff167b82 */ /* 0x000e220000000a00 */
[----:B------:R-:W-:Y:S01]  /*07b0*/  SHF.R.U32.HI R7, RZ, R18, R11 ;  /* 0x00000012ff077219 */ /* 0x000fe2000001160b */
[----:B------:R-:W-:Y:S01]  /*07c0*/  ULDC UR4, c[0x0][0x150] ;  /* 0x0000540000047ab9 */ /* 0x000fe20000000800 */
[----:B------:R-:W-:Y:S01]  /*07d0*/  IADD3 R9, P0, RZ, -R69, RZ ;  /* 0x80000045ff097210 */ /* 0x000fe20007f1e0ff */
[----:B------:R-:W-:Y:S01]  /*07e0*/  IMAD.MOV.U32 R10, RZ, RZ, R0 ;  /* 0x000000ffff0a7224 */ /* 0x000fe200078e0000 */
[----:B------:R-:W-:Y:S01]  /*07f0*/  I2FP.F32.U32 R3, R6 ;  /* 0x0000000600037245 */ /* 0x000fe20000201000 */
[----:B------:R-:W-:Y:S02]  /*0800*/  IMAD.MOV.U32 R11, RZ, RZ, R5 ;  /* 0x000000ffff0b7224 */ /* 0x000fe400078e0005 */
[----:B------:R-:W1:Y:S01]  /*0810*/  LDC R14, c[0x0][0x618] ;  /* 0x00018600ff0e7b82 */ /* 0x000e620000000800 */
[----:B------:R-:W-:-:S02]  /*0820*/  IMAD.X R13, RZ, RZ, ~R7, P0 ;  /* 0x000000ffff0d7224 */ /* 0x000fc400000e0e07 */
[----:B------:R-:W-:Y:S01]  /*0830*/  FMUL R3, R3, UR4 ;  /* 0x0000000403037c20 */ /* 0x000fe20008400000 */
[----:B------:R-:W-:Y:S01]  /*0840*/  IMAD.WIDE.U32 R10, R9, R20, R10 ;  /* 0x00000014090a7225 */ /* 0x000fe200078e000a */
[----:B------:R-:W-:-:S03]  /*0850*/  ULDC UR4, c[0x0][0x154] ;  /* 0x0000550000047ab9 */ /* 0x000fc60000000800 */
[----:B------:R-:W-:Y:S01]  /*0860*/  IMAD R12, R13, R20, RZ ;  /* 0x000000140d0c7224 */ /* 0x000fe200078e02ff */
[----:B------:R-:W2:Y:S01]  /*0870*/  LDC R7, c[0x0][0x144] ;  /* 0x00005100ff077b82 */ /* 0x000ea20000000800 */
[----:B------:R-:W3:Y:S01]  /*0880*/  F2I.U32.TRUNC.NTZ R3, R3 ;  /* 0x0000000300037305 */ /* 0x000ee2000020f000 */
[----:B------:R-:W-:Y:S02]  /*0890*/  IMAD.MOV.U32 R13, RZ, RZ, -0x1 ;  /* 0xffffffffff0d7424 */ /* 0x000fe400078e00ff */
[----:B------:R-:W-:-:S04]  /*08a0*/  IMAD R9, R9, R21, R12 ;  /* 0x0000001509097224 */ /* 0x000fc800078e020c */
[----:B------:R-:W4:Y:S01]  /*08b0*/  LDC R18, c[0x0][0x608] ;  /* 0x00018200ff127b82 */ /* 0x000f220000000800 */
[----:B------:R-:W-:Y:S01]  /*08c0*/  IMAD.IADD R11, R11, 0x1, R9 ;  /* 0x000000010b0b7824 */ /* 0x000fe200078e0209 */
[----:B0-----:R-:W-:Y:S02]  /*08d0*/  ISETP.NE.U32.AND P0, PT, R22, RZ, PT ;  /* 0x000000ff1600720c */ /* 0x001fe40003f05070 */
[----:B------:R-:W-:Y:S02]  /*08e0*/  I2FP.F32.U32 R9, R8 ;  /* 0x0000000800097245 */ /* 0x000fe40000201000 */
[----:B------:R-:W-:Y:S02]  /*08f0*/  ISETP.NE.AND.EX P0, PT, R23, RZ, PT, P0 ;  /* 0x000000ff1700720c */ /* 0x000fe40003f05300 */
[----:B------:R-:W0:Y:S01]  /*0900*/  LDC R12, c[0x0][0x658] ;  /* 0x00019600ff0c7b82 */ /* 0x000e220000000800 */
[-C--:B-1----:R-:W-:Y:S01]  /*0910*/  SHF.R.U64 R16, R10, R14.reuse, R11 ;  /* 0x0000000e0a107219 */ /* 0x082fe2000000120b */
[----:B---3--:R-:W-:Y:S01]  /*0920*/  IMAD.MOV R10, RZ, RZ, -R3 ;  /* 0x000000ffff0a7224 */ /* 0x008fe200078e0a03 */
[----:B------:R-:W-:-:S05]  /*0930*/  SHF.R.U32.HI R11, RZ, R14, R11 ;  /* 0x0000000eff0b7219 */ /* 0x000fca000001160b */
[----:B------:R-:W1:Y:S01]  /*0940*/  LDC R17, c[0x0][0x148] ;  /* 0x00005200ff117b82 */ /* 0x000e620000000800 */
[----:B--2---:R-:W-:Y:S02]  /*0950*/  IMAD R3, R7, R10, R6 ;  /* 0x0000000a07037224 */ /* 0x004fe400078e0206 */
[----:B------:R-:W-:-:S04]  /*0960*/  FMUL R7, R9, UR4 ;  /* 0x0000000409077c20 */ /* 0x000fc80008400000 */
[----:B------:R2:W3:Y:S01]  /*0970*/  F2I.U32.TRUNC.NTZ R15, R7 ;  /* 0x00000007000f7305 */ /* 0x0004e2000020f000 */
[----:B------:R-:W1:Y:S01]  /*0980*/  LDC R21, c[0x0][0x600] ;  /* 0x00018000ff157b82 */ /* 0x000e620000000800 */
[-CC-:B----4-:R-:W-:Y:S02]  /*0990*/  SHF.R.U64 R27, R16, R18.reuse, R11.reuse ;  /* 0x00000012101b7219 */ /* 0x190fe4000000120b */
[----:B------:R-:W-:Y:S01]  /*09a0*/  SHF.R.U32.HI R9, RZ, R18, R11 ;  /* 0x00000012ff097219 */ /* 0x000fe2000001160b */
[----:B------:R-:W-:-:S04]  /*09b0*/  IMAD.MOV.U32 R11, RZ, RZ, 0x1 ;  /* 0x00000001ff0b7424 */ /* 0x000fc800078e00ff */
[----:B------:R-:W4:Y:S01]  /*09c0*/  LDC R20, c[0x0][0x648] ;  /* 0x00019200ff147b82 */ /* 0x000f220000000800 */
[-C--:B0-----:R-:W-:Y:S02]  /*09d0*/  SHF.L.U32 R6, R13, R12.reuse, RZ ;  /* 0x0000000c0d067219 */ /* 0x081fe400000006ff */
[-CC-:B------:R-:W-:Y:S02]  /*09e0*/  SHF.R.U64 R18, R27, R12.reuse, R9.reuse ;  /* 0x0000000c1b127219 */ /* 0x180fe40000001209 */
[----:B------:R-:W-:Y:S02]  /*09f0*/  SHF.R.U32.HI R19, RZ, R12, R9 ;  /* 0x0000000cff137219 */ /* 0x000fe40000011609 */
[----:B------:R-:W-:Y:S01]  /*0a00*/  LOP3.LUT R14, RZ, R6, RZ, 0x33, !PT ;  /* 0x00000006ff0e7212 */ /* 0x000fe200078e33ff */
[----:B------:R-:W0:Y:S01]  /*0a10*/  LDC R25, c[0x0][0x638] ;  /* 0x00018e00ff197b82 */ /* 0x000e220000000800 */
[----:B------:R-:W-:Y:S01]  /*0a20*/  SHF.L.U32 R9, R11, R12, RZ ;  /* 0x0000000c0b097219 */ /* 0x000fe200000006ff */
[----:B------:R-:W-:-:S02]  /*0a30*/  IMAD.MOV.U32 R6, RZ, RZ, R18 ;  /* 0x000000ffff067224 */ /* 0x000fc400078e0012 */
[----:B--2---:R-:W-:-:S04]  /*0a40*/  IMAD.MOV.U32 R7, RZ, RZ, R19 ;  /* 0x000000ffff077224 */ /* 0x004fc800078e0013 */
[----:B------:R-:W2:Y:S01]  /*0a50*/  LDC R24, c[0x0][0x610] ;  /* 0x00018400ff187b82 */ /* 0x000ea20000000800 */
[----:B---3--:R-:W-:Y:S05]  /*0a60*/  @!P0 BRA `(.L_x_6) ;  /* 0x0000000000288947 */ /* 0x008fea0003800000 */
[----:B------:R-:W3:Y:S02]  /*0a70*/  LDC R13, c[0x0][0x64c] ;  /* 0x00019300ff0d7b82 */ /* 0x000ee40000000800 */
[----:B---3--:R-:W-:-:S05]  /*0a80*/  IADD3 R13, P0, R18, R13, RZ ;  /* 0x0000000d120d7210 */ /* 0x008fca0007f1e0ff */
        /* <DEDUP_REMOVED lines=8> */
.L_x_6:
[----:B----4-:R-:W-:Y:S01]  /*0b10*/  SHF.R.U64 R6, R6, R20, R7 ;  /* 0x0000001406067219 */ /* 0x010fe20000001207 */
[----:B-1----:R-:W-:Y:S01]  /*0b20*/  VIADD R7, R21, 0xffffffff ;  /* 0xffffffff15077836 */ /* 0x002fe20000000000 */
[----:B------:R-:W-:Y:S01]  /*0b30*/  LOP3.LUT R14, R27, R14, RZ, 0xc0, !PT ;  /* 0x0000000e1b0e7212 */ /* 0x000fe200078ec0ff */
[----:B------:R-:W-:Y:S02]  /*0b40*/  IMAD.MOV R15, RZ, RZ, -R15 ;  /* 0x000000ffff0f7224 */ /* 0x000fe400078e0a0f */
[----:B------:R-:W-:Y:S01]  /*0b50*/  IMAD.MOV R10, RZ, RZ, -R6 ;  /* 0x000000ffff0a7224 */ /* 0x000fe200078e0a06 */
[----:B------:R-:W-:Y:S01]  /*0b60*/  LOP3.LUT R7, R16, R7, RZ, 0xc0, !PT ;  /* 0x0000000710077212 */ /* 0x000fe200078ec0ff */
[----:B------:R-:W-:Y:S02]  /*0b70*/  IMAD R14, R9, R6, R14 ;  /* 0x00000006090e7224 */ /* 0x000fe400078e020e */
[----:B------:R-:W-:Y:S02]  /*0b80*/  @P4 IMAD R3, R17, R15, R8 ;  /* 0x0000000f11034224 */ /* 0x000fe400078e0208 */
[----:B0-----:R-:W-:-:S02]  /*0b90*/  IMAD R6, R10, R25, R18 ;  /* 0x000000190a067224 */ /* 0x001fc400078e0212 */
[----:B--2---:R-:W-:Y:S02]  /*0ba0*/  IMAD R3, R14, R24, R3 ;  /* 0x000000180e037224 */ /* 0x004fe400078e0203 */
[----:B------:R-:W-:Y:S02]  /*0bb0*/  IMAD R6, R6, R21, R7 ;  /* 0x0000001506067224 */ /* 0x000fe400078e0207 */
[----:B------:R-:W-:-:S03]  /*0bc0*/  IMAD.MOV.U32 R9, RZ, RZ, 0x1 ;  /* 0x00000001ff097424 */ /* 0x000fc600078e00ff */
[----:B------:R-:W-:Y:S02]  /*0bd0*/  SEL R13, R6, R3, !P4 ;  /* 0x00000003060d7207 */ /* 0x000fe40006000000 */
[----:B------:R-:W-:-:S07]  /*0be0*/  SEL R12, R3, R6, !P4 ;  /* 0x00000006030c7207 */ /* 0x000fce0006000000 */
.L_x_4:
[----:B------:R-:W-:-:S08]  /*0bf0*/  NOP ;  /* 0x0000000000007918 */ /* 0x000fd00000000000 */
[----:B------:R-:W0:Y:S02]  /*0c00*/  USETMAXREG.TRY_ALLOC.CTAPOOL UP0, 0xe8 ;  /* 0x000000e8000079c8 */ /* 0x000e240008000600 */
[----:B0-----:R-:W-:-:S13]  /*0c10*/  PLOP3.LUT P0, PT, PT, PT, UP0, 0x80, 0x0 ;  /* 0x000000000000781c */ /* 0x001fda0003f0f008 */
[----:B------:R-:W-:Y:S05]  /*0c20*/  @!P0 BRA `(.L_x_4) ;  /* 0xfffffffc00f08947 */ /* 0x000fea000383ffff */
[----:B------:R-:W-:Y:S01]  /*0c30*/  ULDC.64 UR4, c[0x0][0x598] ;  /* 0x0001660000047ab9 */ /* 0x000fe20000000a00 */
[----:B------:R-:W-:Y:S01]  /*0c40*/  ULDC.64 UR18, c[0x0][0x208] ;  /* 0x0000820000127ab9 */ /* 0x000fe20000000a00 */
[----:B------:R-:W-:-:S04]  /*0c50*/  ISETP.NE.U32.AND P0, PT, RZ, UR4, PT ;  /* 0x00000004ff007c0c */ /* 0x000fc8000bf05070 */
[----:B------:R-:W-:-:S13]  /*0c60*/  ISETP.NE.AND.EX P0, PT, RZ, UR5, PT, P0 ;  /* 0x00000005ff007c0c */ /* 0x000fda000bf05300 */
[----:B------:R-:W-:Y:S05]  /*0c70*/  @!P0 BRA `(.L_x_7) ;  /* 0x00000000001c8947 */ /* 0x000fea0003800000 */
[----:B------:R-:W0:Y:S02]  /*0c80*/  LDC.64 R6, c[0x0][0x598] ;  /* 0x00016600ff067b82 */ /* 0x000e240000000a00 */
[----:B0-----:R-:W2:Y:S02]  /*0c90*/  LDG.E.64 R6, desc[UR18][R6.64] ;  /* 0x0000001206067981 */ /* 0x001ea4000c1e1b00 */
[----:B--2---:R-:W-:-:S04]  /*0ca0*/  ISETP.NE.U32.AND P0, PT, R6, RZ, PT ;  /* 0x000000ff0600720c */ /* 0x004fc80003f05070 */
[----:B------:R-:W-:-:S13]  /*0cb0*/  ISETP.NE.AND.EX P0, PT, R7, RZ, PT, P0 ;  /* 0x000000ff0700720c */ /* 0x000fda0003f05300 */
[----:B------:R-:W-:Y:S05]  /*0cc0*/  @!P0 BRA `(.L_x_7) ;  /* 0x0000000000088947 */ /* 0x000fea0003800000 */
[----:B------:R0:W5:Y:S01]  /*0cd0*/  LD.E R3, desc[UR18][R6.64] ;  /* 0x0000001206037980 */ /* 0x000162000c101900 */
[----:B------:R-:W-:Y:S05]  /*0ce0*/  BRA `(.L_x_8) ;  /* 0x0000000000207947 */ /* 0x000fea0003800000 */
.L_x_7:
[----:B------:R-:W-:Y:S02]  /*0cf0*/  ULDC.64 UR4, c[0x0][0x588] ;  /* 0x0001620000047ab9 */ /* 0x000fe40000000a00 */
[----:B------:R-:W-:-:S04]  /*0d00*/  ISETP.NE.U32.AND P0, PT, RZ, UR4, PT ;  /* 0x00000004ff007c0c */ /* 0x000fc8000bf05070 */
[----:B------:R-:W-:-:S13]  /*0d10*/  ISETP.NE.AND.EX P0, PT, RZ, UR5, PT, P0 ;  /* 0x00000005ff007c0c */ /* 0x000fda000bf05300 */
[----:B------:R-:W-:Y:S05]  /*0d20*/  @!P0 BRA `(.L_x_9) ;  /* 0x00000000000c8947 */ /* 0x000fea0003800000 */
[----:B------:R-:W0:Y:S02]  /*0d30*/  LDC.64 R6, c[0x0][0x588] ;  /* 0x00016200ff067b82 */ /* 0x000e240000000a00 */
[----:B0-----:R1:W5:Y:S01]  /*0d40*/  LDG.E R3, desc[UR18][R6.64] ;  /* 0x0000001206037981 */ /* 0x001362000c1e1900 */
[----:B------:R-:W-:Y:S05]  /*0d50*/  BRA `(.L_x_8) ;  /* 0x0000000000047947 */ /* 0x000fea0003800000 */
.L_x_9:
[----:B------:R-:W2:Y:S02]  /*0d60*/  LDC R3, c[0x0][0x580] ;  /* 0x00016000ff037b82 */ /* 0x000ea40000000800 */
.L_x_8:
[----:B------:R-:W-:Y:S02]  /*0d70*/  ULDC.64 UR4, c[0x0][0x5a0] ;  /* 0x0001680000047ab9 */ /* 0x000fe40000000a00 */
[----:B------:R-:W-:-:S04]  /*0d80*/  ISETP.NE.U32.AND P0, PT, RZ, UR4, PT ;  /* 0x00000004ff007c0c */ /* 0x000fc8000bf05070 */
[----:B------:R-:W-:-:S13]  /*0d90*/  ISETP.NE.AND.EX P0, PT, RZ, UR5, PT, P0 ;  /* 0x00000005ff007c0c */ /* 0x000fda000bf05300 */
[----:B------:R-:W-:Y:S05]  /*0da0*/  @!P0 BRA `(.L_x_10) ;  /* 0x00000000001c8947 */ /* 0x000fea0003800000 */
[----:B01----:R-:W0:Y:S02]  /*0db0*/  LDC.64 R6, c[0x0][0x5a0] ;  /* 0x00016800ff067b82 */ /* 0x003e240000000a00 */
[----:B0-----:R-:W3:Y:S02]  /*0dc0*/  LDG.E.64 R6, desc[UR18][R6.64] ;  /* 0x0000001206067981 */ /* 0x001ee4000c1e1b00 */
[----:B---3--:R-:W-:-:S04]  /*0dd0*/  ISETP.NE.U32.AND P0, PT, R6, RZ, PT ;  /* 0x000000ff0600720c */ /* 0x008fc80003f05070 */
[----:B------:R-:W-:-:S13]  /*0de0*/  ISETP.NE.AND.EX P0, PT, R7, RZ, PT, P0 ;  /* 0x000000ff0700720c */ /* 0x000fda0003f05300 */
[----:B------:R-:W-:Y:S05]  /*0df0*/  @!P0 BRA `(.L_x_10) ;  /* 0x0000000000088947 */ /* 0x000fea0003800000 */
[----:B------:R0:W5:Y:S01]  /*0e00*/  LD.E R10, desc[UR18][R6.64] ;  /* 0x00000012060a7980 */ /* 0x000162000c101900 */
[----:B------:R-:W-:Y:S05]  /*0e10*/  BRA `(.L_x_11) ;  /* 0x0000000000207947 */ /* 0x000fea0003800000 */
.L_x_10:
[----:B------:R-:W-:Y:S02]  /*0e20*/  ULDC.64 UR4, c[0x0][0x590] ;  /* 0x0001640000047ab9 */ /* 0x000fe40000000a00 */
[----:B------:R-:W-:-:S04]  /*0e30*/  ISETP.NE.U32.AND P0, PT, RZ, UR4, PT ;  /* 0x00000004ff007c0c */ /* 0x000fc8000bf05070 */
[----:B------:R-:W-:-:S13]  /*0e40*/  ISETP.NE.AND.EX P0, PT, RZ, UR5, PT, P0 ;  /* 0x00000005ff007c0c */ /* 0x000fda000bf05300 */
[----:B------:R-:W-:Y:S05]  /*0e50*/  @!P0 BRA `(.L_x_12) ;  /* 0x00000000000c8947 */ /* 0x000fea0003800000 */
[----:B------:R-:W3:Y:S02]  /*0e60*/  LDC.64 R10, c[0x0][0x590] ;  /* 0x00016400ff0a7b82 */ /* 0x000ee40000000a00 */
[----:B---3--:R3:W5:Y:S01]  /*0e70*/  LDG.E R10, desc[UR18][R10.64] ;  /* 0x000000120a0a7981 */ /* 0x008762000c1e1900 */
[----:B------:R-:W-:Y:S05]  /*0e80*/  BRA `(.L_x_11) ;  /* 0x0000000000047947 */ /* 0x000fea0003800000 */
.L_x_12:
[----:B------:R-:W4:Y:S02]  /*0e90*/  LDC R10, c[0x0][0x584] ;  /* 0x00016100ff0a7b82 */ /* 0x000f240000000800 */
.L_x_11:
[----:B------:R-:W-:-:S13]  /*0ea0*/  LOP3.LUT P0, RZ, R9, 0xff, RZ, 0xc0, !PT ;  /* 0x000000ff09ff7812 */ /* 0x000fda000780c0ff */
[----:B------:R-:W-:Y:S05]  /*0eb0*/  @!P0 EXIT ;  /* 0x000000000000894d */ /* 0x000fea0003800000 */
[----:B------:R-:W-:Y:S01]  /*0ec0*/  ULDC UR4, c[0x0][0x28c] ;  /* 0x0000a30000047ab9 */ /* 0x000fe20000000800 */
[----:B------:R-:W-:Y:S01]  /*0ed0*/  LOP3.LUT R80, R4, 0x1, RZ, 0xfc, !PT ;  /* 0x0000000104507812 */ /* 0x000fe200078efcff */
[----:B------:R-:W-:-:S04]  /*0ee0*/  UIADD3 UR4, UR4, 0x3f, URZ ;  /* 0x0000003f04047890 */ /* 0x000fc8000fffe03f */
[----:B------:R-:W-:-:S04]  /*0ef0*/  USHF.R.S32.HI UR5, URZ, 0x1f, UR4 ;  /* 0x0000001f3f057899 */ /* 0x000fc80008011404 */
[----:B------:R-:W-:-:S03]  /*0f00*/  ULEA.HI UR5, UR5, UR4, URZ, 0x6 ;  /* 0x0000000405057291 */ /* 0x000fc6000f8f303f */
[----:B------:R-:W-:Y:S01]  /*0f10*/  UMOV UR4, URZ ;  /* 0x0000003f00047c82 */ /* 0x000fe20008000000 */
[----:B------:R-:W-:-:S03]  /*0f20*/  USHF.R.S32.HI UR9, URZ, 0x6, UR5 ;  /* 0x000000063f097899 */ /* 0x000fc60008011405 */
[----:B------:R-:W-:-:S09]  /*0f30*/  UMOV UR5, URZ ;  /* 0x0000003f00057c82 */ /* 0x000fd20008000000 */
.L_x_101:
[----:B01----:R-:W-:Y:S01]  /*0f40*/  LOP3.LUT R6, R2, 0x80, RZ, 0xc0, !PT ;  /* 0x0000008002067812 */ /* 0x003fe200078ec0ff */
[----:B------:R-:W0:Y:S01]  /*0f50*/  S2UR UR13, SR_CgaCtaId ;  /* 0x00000000000d79c3 */ /* 0x000e220000008800 */
[----:B------:R-:W-:Y:S01]  /*0f60*/  UMOV UR12, 0x400 ;  /* 0x00000400000c7882 */ /* 0x000fe20000000000 */
[----:B------:R-:W-:Y:S01]  /*0f70*/  UMOV UR6, URZ ;  /* 0x0000003f00067c82 */ /* 0x000fe20008000000 */
[----:B------:R-:W-:Y:S01]  /*0f80*/  SHF.R.U32.HI R6, RZ, 0x7, R6 ;  /* 0x00000007ff067819 */ /* 0x000fe20000011606 */
[----:B------:R-:W-:Y:S01]  /*0f90*/  UMOV UR7, URZ ;  /* 0x0000003f00077c82 */ /* 0x000fe20008000000 */
[----:B------:R-:W-:Y:S01]  /*0fa0*/  UMOV UR16, UR5 ;  /* 0x0000000500107c82 */ /* 0x000fe20008000000 */
[----:B------:R-:W-:Y:S01]  /*0fb0*/  CS2R R14, SRZ ;  /* 0x00000000000e7805 */ /* 0x000fe2000001ff00 */
[----:B---3--:R-:W-:Y:S01]  /*0fc0*/  IMAD.MOV.U32 R11, RZ, RZ, RZ ;  /* 0x000000ffff0b7224 */ /* 0x008fe200078e00ff */
[----:B------:R-:W1:Y:S01]  /*0fd0*/  LDC R7, c[0x0][0x28c] ;  /* 0x0000a300ff077b82 */ /* 0x000e620000000800 */
[----:B------:R-:W3:Y:S01]  /*0fe0*/  SHFL.IDX PT, R6, R6, RZ, 0x1f ;  /* 0x00001fff06067589 */ /* 0x000ee200000e0000 */
[----:B------:R-:W-:-:S02]  /*0ff0*/  CS2R R18, SRZ ;  /* 0x0000000000127805 */ /* 0x000fc4000001ff00 */
[----:B------:R-:W-:Y:S02]  /*1000*/  CS2R R20, SRZ ;  /* 0x0000000000147805 */ /* 0x000fe4000001ff00 */
[----:B------:R-:W-:Y:S02]  /*1010*/  CS2R R22, SRZ ;  /* 0x0000000000167805 */ /* 0x000fe4000001ff00 */
[----:B------:R-:W-:Y:S02]  /*1020*/  CS2R R56, SRZ ;  /* 0x0000000000387805 */ /* 0x000fe4000001ff00 */
[----:B------:R-:W-:Y:S02]  /*1030*/  CS2R R58, SRZ ;  /* 0x00000000003a7805 */ /* 0x000fe4000001ff00 */
[----:B------:R-:W-:Y:S02]  /*1040*/  CS2R R60, SRZ ;  /* 0x00000000003c7805 */ /* 0x000fe4000001ff00 */
[----:B------:R-:W-:-:S02]  /*1050*/  CS2R R62, SRZ ;  /* 0x00000000003e7805 */ /* 0x000fc4000001ff00 */
[----:B------:R-:W-:Y:S02]  /*1060*/  CS2R R64, SRZ ;  /* 0x0000000000407805 */ /* 0x000fe4000001ff00 */
[----:B------:R-:W-:Y:S01]  /*1070*/  CS2R R66, SRZ ;  /* 0x0000000000427805 */ /* 0x000fe2000001ff00 */
[----:B------:R-:W-:Y:S01]  /*1080*/  IMAD.MOV.U32 R68, RZ, RZ, RZ ;  /* 0x000000ffff447224 */ /* 0x000fe200078e00ff */
[----:B------:R-:W-:Y:S02]  /*1090*/  CS2R R70, SRZ ;  /* 0x0000000000467805 */ /* 0x000fe4000001ff00 */
[----:B------:R-:W-:Y:S02]  /*10a0*/  CS2R R72, SRZ ;  /* 0x0000000000487805 */ /* 0x000fe4000001ff00 */
[----:B------:R-:W-:Y:S02]  /*10b0*/  CS2R R74, SRZ ;  /* 0x00000000004a7805 */ /* 0x000fe4000001ff00 */
[----:B------:R-:W-:-:S02]  /*10c0*/  CS2R R76, SRZ ;  /* 0x00000000004c7805 */ /* 0x000fc4000001ff00 */
[----:B------:R-:W-:Y:S01]  /*10d0*/  CS2R R78, SRZ ;  /* 0x00000000004e7805 */ /* 0x000fe2000001ff00 */
[----:B------:R-:W-:Y:S01]  /*10e0*/  IMAD.U32 R9, RZ, RZ, UR4 ;  /* 0x00000004ff097e24 */ /* 0x000fe2000f8e00ff */
[----:B------:R-:W-:Y:S02]  /*10f0*/  CS2R R24, SRZ ;  /* 0x0000000000187805 */ /* 0x000fe4000001ff00 */
[----:B------:R-:W-:Y:S02]  /*1100*/  CS2R R26, SRZ ;  /* 0x00000000001a7805 */ /* 0x000fe4000001ff00 */
[----:B------:R-:W-:Y:S02]  /*1110*/  CS2R R28, SRZ ;  /* 0x00000000001c7805 */ /* 0x000fe4000001ff00 */
[----:B------:R-:W-:Y:S02]  /*1120*/  CS2R R30, SRZ ;  /* 0x00000000001e7805 */ /* 0x000fe4000001ff00 */
[----:B------:R-:W-:-:S02]  /*1130*/  CS2R R32, SRZ ;  /* 0x0000000000207805 */ /* 0x000fc4000001ff00 */
[----:B------:R-:W-:Y:S02]  /*1140*/  CS2R R34, SRZ ;  /* 0x0000000000227805 */ /* 0x000fe4000001ff00 */
[----:B-1----:R-:W-:Y:S02]  /*1150*/  ISETP.GE.AND P0, PT, R7, 0x1, PT ;  /* 0x000000010700780c */ /* 0x002fe40003f06270 */
[----:B------:R-:W-:Y:S02]  /*1160*/  CS2R R36, SRZ ;  /* 0x0000000000247805 */ /* 0x000fe4000001ff00 */
[----:B---3--:R-:W-:Y:S02]  /*1170*/  R2UR UR8, R6 ;  /* 0x00000000060872ca */ /* 0x008fe400000e0000 */
[----:B------:R-:W-:Y:S02]  /*1180*/  CS2R R38, SRZ ;  /* 0x0000000000267805 */ /* 0x000fe4000001ff00 */
[----:B------:R-:W-:-:S02]  /*1190*/  CS2R R40, SRZ ;  /* 0x0000000000287805 */ /* 0x000fc4000001ff00 */
[----:B------:R-:W-:Y:S02]  /*11a0*/  CS2R R42, SRZ ;  /* 0x00000000002a7805 */ /* 0x000fe4000001ff00 */
[----:B------:R-:W-:Y:S02]  /*11b0*/  CS2R R44, SRZ ;  /* 0x00000000002c7805 */ /* 0x000fe4000001ff00 */
[----:B------:R-:W-:Y:S02]  /*11c0*/  CS2R R46, SRZ ;  /* 0x00000000002e7805 */ /* 0x000fe4000001ff00 */
[----:B------:R-:W-:Y:S02]  /*11d0*/  CS2R R48, SRZ ;  /* 0x0000000000307805 */ /* 0x000fe4000001ff00 */
[----:B------:R-:W-:Y:S02]  /*11e0*/  CS2R R50, SRZ ;  /* 0x0000000000327805 */ /* 0x000fe4000001ff00 */
[----:B------:R-:W-:-:S02]  /*11f0*/  CS2R R52, SRZ ;  /* 0x0000000000347805 */ /* 0x000fc4000001ff00 */
[----:B------:R-:W-:Y:S01]  /*1200*/  CS2R R54, SRZ ;  /* 0x0000000000367805 */ /* 0x000fe2000001ff00 */
[----:B------:R-:W-:-:S04]  /*1210*/  ULEA.HI UR10, UR8, UR8, URZ, 0x1 ;  /* 0x00000008080a7291 */ /* 0x000fc8000f8f083f */
[----:B------:R-:W-:Y:S02]  /*1220*/  ULOP3.LUT UR11, UR10, 0xffffe, URZ, 0xc0, !UPT ;  /* 0x000ffffe0a0b7892 */ /* 0x000fe4000f8ec03f */
[----:B0-----:R-:W-:Y:S02]  /*1230*/  ULEA UR10, UR13, UR12, 0x18 ;  /* 0x0000000c0d0a7291 */ /* 0x001fe4000f8ec03f */
[----:B------:R-:W-:-:S03]  /*1240*/  UIADD3 UR11, UR8, -UR11, URZ ;  /* 0x8000000b080b7290 */ /* 0x000fc6000fffe03f */
[----:B------:R-:W-:Y:S01]  /*1250*/  UMOV UR8, URZ ;  /* 0x0000003f00087c82 */ /* 0x000fe20008000000 */
[----:B------:R-:W-:-:S04]  /*1260*/  ULEA UR11, UR11, UR10, 0xc ;  /* 0x0000000a0b0b7291 */ /* 0x000fc8000f8e603f */
[----:B------:R-:W-:-:S04]  /*1270*/  UIADD3 UR11, UR11, 0x100, URZ ;  /* 0x000001000b0b7890 */ /* 0x000fc8000fffe03f */
[----:B------:R-:W-:-:S04]  /*1280*/  USHF.R.U32.HI UR11, URZ, 0x4, UR11 ;  /* 0x000000043f0b7899 */ /* 0x000fc8000801160b */
[----:B------:R-:W-:Y:S01]  /*1290*/  ULOP3.LUT UR11, UR11, 0x3fff, URZ, 0xc0, !UPT ;  /* 0x00003fff0b0b7892 */ /* 0x000fe2000f8ec03f */
[----:B--2-45:R-:W-:Y:S11]  /*12a0*/  @!P0 BRA `(.L_x_13) ;  /* 0x0000000400708947 */ /* 0x034ff60003800000 */
[----:B------:R-:W-:-:S13]  /*12b0*/  ISETP.NE.AND P1, PT, R80, 0x3, PT ;  /* 0x000000035000780c */ /* 0x000fda0003f25270 */
[----:B------:R-:W-:Y:S05]  /*12c0*/  @!P1 BRA `(.L_x_14) ;  /* 0x0000000000049947 */ /* 0x000fea0003800000 */
[----:B------:R-:W-:Y:S01]  /*12d0*/  BPT.TRAP 0x1 ;  /* 0x000000040000795c */ /* 0x000fe20000300000 */
.L_x_14:
[----:B------:R-:W-:Y:S01]  /*12e0*/  ULEA UR6, UR5, UR10, 0x3 ;  /* 0x0000000a05067291 */ /* 0x000fe2000f8e183f */
[----:B------:R-:W-:-:S05]  /*12f0*/  IMAD.U32 R6, RZ, RZ, UR4 ;  /* 0x00000004ff067e24 */ /* 0x000fca000f8e00ff */
[----:B------:R-:W-:-:S04]  /*1300*/  SHF.L.U32 R6, R6, 0x1f, RZ ;  /* 0x0000001f06067819 */ /* 0x000fc800000006ff */
[----:B------:R0:W1:Y:S01]  /*1310*/  SYNCS.PHASECHK.TRANS64.TRYWAIT P0, [UR6], R6 ;  /* 0x00000006ff0075a7 */ /* 0x0000620008000146 */
[----:B------:R-:W-:Y:S05]  /*1320*/  @!P1 BRA `(.L_x_15) ;  /* 0x0000000000049947 */ /* 0x000fea0003800000 */
[----:B------:R-:W-:Y:S01]  /*1330*/  BPT.TRAP 0x1 ;  /* 0x000000040000795c */ /* 0x000fe20000300000 */
.L_x_15:
[----:B-1----:R-:W-:Y:S05]  /*1340*/  @P0 BRA `(.L_x_16) ;  /* 0x0000000000080947 */ /* 0x002fea0003800000 */
[----:B------:R-:W1:Y:S02]  /*1350*/  SYNCS.PHASECHK.TRANS64.TRYWAIT P0, [UR6], R6 ;  /* 0x00000006ff0075a7 */ /* 0x000e640008000146 */
[----:B-1----:R-:W-:Y:S05]  /*1360*/  @!P0 BRA `(.L_x_17) ;  /* 0x0000005400508947 */ /* 0x002fea0003800000 */
.L_x_16:
[----:B------:R-:W-:Y:S01]  /*1370*/  UIADD3 UR6, UR10, 0x8100, URZ ;  /* 0x000081000a067890 */ /* 0x000fe2000fffe03f */
[----:B------:R-:W-:Y:S01]  /*1380*/  WARPGROUP.ARRIVE ;  /* 0x00000000000079c5 */ /* 0x000fe20000000000 */
[----:B------:R-:W-:Y:S01]  /*1390*/  ULOP3.LUT UR12, UR11, 0x10000, URZ, 0xfc, !UPT ;  /* 0x000100000b0c7892 */ /* 0x000fe2000f8efc3f */
[----:B------:R-:W-:Y:S01]  /*13a0*/  CS2R R14, SRZ ;  /* 0x00000000000e7805 */ /* 0x000fe2000001ff00 */
[----:B------:R-:W-:Y:S01]  /*13b0*/  USHF.R.U32.HI UR6, URZ, 0x4, UR6 ;  /* 0x000000043f067899 */ /* 0x000fe20008011606 */
[----:B------:R-:W-:Y:S01]  /*13c0*/  IMAD.MOV.U32 R11, RZ, RZ, RZ ;  /* 0x000000ffff0b7224 */ /* 0x000fe200078e00ff */
[----:B------:R-:W-:Y:S01]  /*13d0*/  ULEA UR12, UR5, UR12, 0x9 ;  /* 0x0000000c050c7291 */ /* 0x000fe2000f8e483f */
[----:B------:R-:W-:Y:S01]  /*13e0*/  CS2R R18, SRZ ;  /* 0x0000000000127805 */ /* 0x000fe2000001ff00 */
[----:B------:R-:W-:Y:S01]  /*13f0*/  ULOP3.LUT UR6, UR6, 0x3fff, URZ, 0xc0, !UPT ;  /* 0x00003fff06067892 */ /* 0x000fe2000f8ec03f */
[----:B------:R-:W-:Y:S01]  /*1400*/  CS2R R20, SRZ ;  /* 0x0000000000147805 */ /* 0x000fe2000001ff00 */
[----:B------:R-:W-:Y:S01]  /*1410*/  UMOV UR13, 0x80000020 ;  /* 0x80000020000d7882 */ /* 0x000fe20000000000 */
[----:B------:R-:W-:Y:S01]  /*1420*/  UMOV UR15, 0x80000020 ;  /* 0x80000020000f7882 */ /* 0x000fe20000000000 */
[----:B------:R-:W-:Y:S01]  /*1430*/  ULOP3.LUT UR6, UR6, 0x10000, URZ, 0xfc, !UPT ;  /* 0x0001000006067892 */ /* 0x000fe2000f8efc3f */
[----:B------:R-:W-:Y:S01]  /*1440*/  CS2R R22, SRZ ;  /* 0x0000000000167805 */ /* 0x000fe2000001ff00 */
[----:B------:R-:W-:Y:S01]  /*1450*/  ULDC UR7, c[0x0][0x50c] ;  /* 0x0001430000077ab9 */ /* 0x000fe20000000800 */
[----:B------:R-:W-:Y:S01]  /*1460*/  CS2R R56, SRZ ;  /* 0x0000000000387805 */ /* 0x000fe2000001ff00 */
[----:B------:R-:W-:Y:S01]  /*1470*/  ULEA UR14, UR5, UR6, 0x8 ;  /* 0x00000006050e7291 */ /* 0x000fe2000f8e403f */
[----:B------:R-:W-:Y:S01]  /*1480*/  CS2R R58, SRZ ;  /* 0x00000000003a7805 */ /* 0x000fe2000001ff00 */
[----:B------:R-:W-:Y:S01]  /*1490*/  UISETP.NE.AND UP0, UPT, UR7, 0x2, UPT ;  /* 0x000000020700788c */ /* 0x000fe2000bf05270 */
[----:B------:R-:W-:Y:S01]  /*14a0*/  CS2R R60, SRZ ;  /* 0x00000000003c7805 */ /* 0x000fe2000001ff00 */
[----:B------:R-:W-:Y:S01]  /*14b0*/  UMOV UR6, 0x2 ;  /* 0x0000000200067882 */ /* 0x000fe20000000000 */
[----:B------:R-:W-:Y:S01]  /*14c0*/  CS2R R62, SRZ ;  /* 0x00000000003e7805 */ /* 0x000fe2000001ff00 */
[----:B------:R-:W-:Y:S01]  /*14d0*/  USEL UR7, URZ, 0x1, UP0 ;  /* 0x000000013f077887 */ /* 0x000fe20008000000 */
[----:B------:R-:W-:-:S02]  /*14e0*/  CS2R R64, SRZ ;  /* 0x0000000000407805 */ /* 0x000fc4000001ff00 */
[----:B------:R-:W-:Y:S01]  /*14f0*/  CS2R R66, SRZ ;  /* 0x0000000000427805 */ /* 0x000fe2000001ff00 */
[----:B------:R-:W-:Y:S01]  /*1500*/  QGMMA.64x64x32.F32.E5M2.E5M2 R24, gdesc[UR12], RZ, !UPT ;  /* 0x00e000000c1879f3 */ /* 0x000fe2000c7038ff */
[----:B------:R-:W-:Y:S01]  /*1510*/  UIADD3 UR12, UR12, 0x2, URZ ;  /* 0x000000020c0c7890 */ /* 0x000fe2000fffe03f */
[----:B------:R-:W-:Y:S01]  /*1520*/  IMAD.MOV.U32 R68, RZ, RZ, RZ ;  /* 0x000000ffff447224 */ /* 0x000fe200078e00ff */
[----:B------:R-:W-:Y:S01]  /*1530*/  ISETP.NE.AND P0, PT, RZ, UR7, PT ;  /* 0x00000007ff007c0c */ /* 0x000fe2000bf05270 */
[----:B------:R-:W-:Y:S01]  /*1540*/  UIADD3 UR14, UR14, 0x2, URZ ;  /* 0x000000020e0e7890 */ /* 0x000fe2000fffe03f */
[----:B------:R-:W-:Y:S01]  /*1550*/  CS2R R70, SRZ ;  /* 0x0000000000467805 */ /* 0x000fe2000001ff00 */
[----:B------:R-:W-:Y:S01]  /*1560*/  UMOV UR13, 0x80000020 ;  /* 0x80000020000d7882 */ /* 0x000fe20000000000 */
[----:B------:R-:W-:Y:S01]  /*1570*/  UMOV UR15, 0x80000020 ;  /* 0x80000020000f7882 */ /* 0x000fe20000000000 */
[----:B------:R-:W-:Y:S02]  /*1580*/  CS2R R72, SRZ ;  /* 0x0000000000487805 */ /* 0x000fe4000001ff00 */
[----:B------:R-:W-:-:S02]  /*1590*/  CS2R R74, SRZ ;  /* 0x00000000004a7805 */ /* 0x000fc4000001ff00 */
[----:B------:R-:W-:Y:S02]  /*15a0*/  CS2R R76, SRZ ;  /* 0x00000000004c7805 */ /* 0x000fe4000001ff00 */
[----:B------:R-:W-:Y:S01]  /*15b0*/  CS2R R78, SRZ ;  /* 0x00000000004e7805 */ /* 0x000fe2000001ff00 */
[----:B------:R-:W-:Y:S01]  /*15c0*/  QGMMA.64x64x32.F32.E5M2.E5M2 R24, gdesc[UR12], R24, gsb0 ;  /* 0x00e000000c1879f3 */ /* 0x000fe20008003818 */
[----:B------:R-:W-:Y:S05]  /*15d0*/  @!P0 BRA `(.L_x_18) ;  /* 0x0000000000888947 */ /* 0x000fea0003800000 */
[----:B------:R-:W-:Y:S02]  /*15e0*/  WARPGROUP.DEPBAR.LE gsb0, 0x0 ;  /* 0x00008000000079c5 */ /* 0x000fe40000010000 */
[----:B------:R-:W-:-:S01]  /*15f0*/  FADD R79, RZ, R24 ;  /* 0x00000018ff4f7221 */ /* 0x000fc20000000000 */
[----:B------:R-:W-:Y:S01]  /*1600*/  FADD R78, RZ, R25 ;  /* 0x00000019ff4e7221 */ /* 0x000fe20000000000 */
        /* <DEDUP_REMOVED lines=30> */
[----:B------:R-:W-:-:S06]  /*17f0*/  UMOV UR6, URZ ;  /* 0x0000003f00067c82 */ /* 0x000fcc0008000000 */
.L_x_18:
[----:B------:R-:W-:-:S04]  /*1800*/  UIADD3 UR16, UR5, 0x1, URZ ;  /* 0x0000000105107890 */ /* 0x000fc8000fffe03f */
[----:B------:R-:W-:-:S04]  /*1810*/  UISETP.NE.AND UP0, UPT, UR16, 0x4, UPT ;  /* 0x000000041000788c */ /* 0x000fc8000bf05270 */
[----:B------:R-:W-:Y:S02]  /*1820*/  USEL UR8, URZ, 0x1, UP0 ;  /* 0x000000013f087887 */ /* 0x000fe40008000000 */
[----:B------:R-:W-:Y:S02]  /*1830*/  USEL UR16, UR16, URZ, UP0 ;  /* 0x0000003f10107287 */ /* 0x000fe40008000000 */
[----:B------:R-:W-:-:S06]  /*1840*/  ULOP3.LUT UR8, UR4, UR8, URZ, 0x3c, !UPT ;  /* 0x0000000804087292 */ /* 0x000fcc000f8e3c3f */
[----:B------:R-:W-:Y:S01]  /*1850*/  IMAD.U32 R9, RZ, RZ, UR8 ;  /* 0x00000008ff097e24 */ /* 0x000fe2000f8e00ff */
[----:B------:R-:W-:-:S06]  /*1860*/  UMOV UR8, 0x1 ;  /* 0x0000000100087882 */ /* 0x000fcc0000000000 */
.L_x_13:
[----:B------:R-:W-:-:S04]  /*1870*/  UISETP.LT.AND UP0, UPT, UR9, 0x1, UPT ;  /* 0x000000010900788c */ /* 0x000fc8000bf01270 */
[----:B------:R-:W-:-:S04]  /*1880*/  USEL UR12, UR9, 0x1, UP0 ;  /* 0x00000001090c7887 */ /* 0x000fc80008000000 */
[----:B------:R-:W-:-:S04]  /*1890*/  UIADD3 UR12, UR9, -UR12, URZ ;  /* 0x8000000c090c7290 */ /* 0x000fc8000fffe03f */
[----:B------:R-:W-:-:S06]  /*18a0*/  UISETP.GE.AND UP0, UPT, UR12, 0x1, UPT ;  /* 0x000000010c00788c */ /* 0x000fcc000bf06270 */
[----:B------:R-:W-:-:S13]  /*18b0*/  PLOP3.LUT P0, PT, PT, PT, UP0, 0x80, 0x0 ;  /* 0x000000000000781c */ /* 0x000fda0003f0f008 */
[----:B------:R-:W-:Y:S05]  /*18c0*/  @!P0 BRA `(.L_x_19) ;  /* 0x0000000400848947 */ /* 0x000fea0003800000 */
[----:B01----:R-:W-:Y:S01]  /*18d0*/  IMAD.U32 R6, RZ, RZ, UR12 ;  /* 0x0000000cff067e24 */ /* 0x003fe2000f8e00ff */
[----:B------:R-:W-:Y:S01]  /*18e0*/  UMOV UR17, UR5 ;  /* 0x0000000500117c82 */ /* 0x000fe20008000000 */
[----:B------:R-:W-:-:S05]  /*18f0*/  ULDC UR20, c[0x0][0x50c] ;  /* 0x0001430000147ab9 */ /* 0x000fca0000000800 */
.L_x_27:
[----:B------:R-:W-:-:S13]  /*1900*/  ISETP.NE.AND P1, PT, R80, 0x3, PT ;  /* 0x000000035000780c */ /* 0x000fda0003f25270 */
[----:B01----:R-:W-:Y:S05]  /*1910*/  @!P1 BRA `(.L_x_20) ;  /* 0x0000000000049947 */ /* 0x003fea0003800000 */
[----:B------:R-:W-:Y:S01]  /*1920*/  BPT.TRAP 0x1 ;  /* 0x000000040000795c */ /* 0x000fe20000300000 */
.L_x_20:
[----:B------:R-:W0:Y:S01]  /*1930*/  S2UR UR12, SR_CgaCtaId ;  /* 0x00000000000c79c3 */ /* 0x000e220000008800 */
[----:B------:R-:W-:Y:S01]  /*1940*/  UMOV UR10, 0x400 ;  /* 0x00000400000a7882 */ /* 0x000fe20000000000 */
[----:B------:R-:W-:Y:S01]  /*1950*/  SHF.L.U32 R7, R9, 0x1f, RZ ;  /* 0x0000001f09077819 */ /* 0x000fe200000006ff */
[----:B0-----:R-:W-:-:S04]  /*1960*/  ULEA UR10, UR12, UR10, 0x18 ;  /* 0x0000000a0c0a7291 */ /* 0x001fc8000f8ec03f */
[----:B------:R-:W-:-:S09]  /*1970*/  ULEA UR12, UR16, UR10, 0x3 ;  /* 0x0000000a100c7291 */ /* 0x000fd2000f8e183f */
[----:B------:R0:W1:Y:S01]  /*1980*/  SYNCS.PHASECHK.TRANS64.TRYWAIT P0, [UR12], R7 ;  /* 0x00000007ff0075a7 */ /* 0x000062000800014c */
[----:B------:R-:W-:Y:S05]  /*1990*/  @!P1 BRA `(.L_x_21) ;  /* 0x0000000000049947 */ /* 0x000fea0003800000 */
[----:B------:R-:W-:Y:S01]  /*19a0*/  BPT.TRAP 0x1 ;  /* 0x000000040000795c */ /* 0x000fe20000300000 */
.L_x_21:
[----:B-1----:R-:W-:Y:S05]  /*19b0*/  @P0 BRA `(.L_x_22) ;  /* 0x0000000000080947 */ /* 0x002fea0003800000 */
[----:B------:R-:W1:Y:S02]  /*19c0*/  SYNCS.PHASECHK.TRANS64.TRYWAIT P0, [UR12], R7 ;  /* 0x00000007ff0075a7 */ /* 0x000e64000800014c */
[----:B-1----:R-:W-:Y:S05]  /*19d0*/  @!P0 BRA `(.L_x_23) ;  /* 0x0000004c00cc8947 */ /* 0x002fea0003800000 */
.L_x_22:
[----:B------:R-:W-:Y:S01]  /*19e0*/  UIADD3 UR12, UR10, 0x8100, URZ ;  /* 0x000081000a0c7890 */ /* 0x000fe2000fffe03f */
[----:B------:R-:W-:Y:S01]  /*19f0*/  WARPGROUP.ARRIVE ;  /* 0x00000000000079c5 */ /* 0x000fe20000000000 */
[----:B------:R-:W-:Y:S02]  /*1a00*/  UISETP.NE.AND UP0, UPT, UR7, URZ, UPT ;  /* 0x0000003f0700728c */ /* 0x000fe4000bf05270 */
[----:B------:R-:W-:Y:S02]  /*1a10*/  USHF.R.U32.HI UR12, URZ, 0x4, UR12 ;  /* 0x000000043f0c7899 */ /* 0x000fe4000801160c */
[----:B------:R-:W-:Y:S02]  /*1a20*/  USEL UR8, UR8, URZ, !UP0 ;  /* 0x0000003f08087287 */ /* 0x000fe4000c000000 */
[----:B------:R-:W-:Y:S02]  /*1a30*/  ULOP3.LUT UR7, UR12, 0x3fff, URZ, 0xc0, !UPT ;  /* 0x00003fff0c077892 */ /* 0x000fe4000f8ec03f */
[----:B------:R-:W-:-:S02]  /*1a40*/  ULOP3.LUT UR12, UR11, 0x10000, URZ, 0xfc, !UPT ;  /* 0x000100000b0c7892 */ /* 0x000fc4000f8efc3f */
[----:B------:R-:W-:Y:S02]  /*1a50*/  ULOP3.LUT UR7, UR7, 0x10000, URZ, 0xfc, !UPT ;  /* 0x0001000007077892 */ /* 0x000fe4000f8efc3f */
[----:B------:R-:W-:Y:S02]  /*1a60*/  UISETP.NE.U32.AND UP0, UPT, UR8, URZ, UPT ;  /* 0x0000003f0800728c */ /* 0x000fe4000bf05070 */
[----:B------:R-:W-:Y:S02]  /*1a70*/  ULEA UR12, UR16, UR12, 0x9 ;  /* 0x0000000c100c7291 */ /* 0x000fe4000f8e483f */
[----:B------:R-:W-:Y:S01]  /*1a80*/  ULEA UR14, UR16, UR7, 0x8 ;  /* 0x00000007100e7291 */ /* 0x000fe2000f8e403f */
[----:B------:R-:W-:Y:S01]  /*1a90*/  UMOV UR13, 0x80000020 ;  /* 0x80000020000d7882 */ /* 0x000fe20000000000 */
[----:B------:R-:W-:Y:S01]  /*1aa0*/  UMOV UR15, 0x80000020 ;  /* 0x80000020000f7882 */ /* 0x000fe20000000000 */
[----:B------:R-:W-:-:S06]  /*1ab0*/  UIADD3 UR6, UR6, 0x2, URZ ;  /* 0x0000000206067890 */ /* 0x000fcc000fffe03f */
[----:B------:R-:W-:Y:S01]  /*1ac0*/  QGMMA.64x64x32.F32.E5M2.E5M2 R24, gdesc[UR12], R24, UP0 ;  /* 0x00e000000c1879f3 */ /* 0x000fe2000bf03818 */
[----:B------:R-:W-:Y:S02]  /*1ad0*/  UIADD3 UR12, UR12, 0x2, URZ ;  /* 0x000000020c0c7890 */ /* 0x000fe4000fffe03f */
[----:B------:R-:W-:Y:S01]  /*1ae0*/  UIADD3 UR14, UR14, 0x2, URZ ;  /* 0x000000020e0e7890 */ /* 0x000fe2000fffe03f */
[----:B------:R-:W-:Y:S01]  /*1af0*/  UMOV UR13, 0x80000020 ;  /* 0x80000020000d7882 */ /* 0x000fe20000000000 */
[----:B------:R-:W-:Y:S01]  /*1b00*/  UMOV UR15, 0x80000020 ;  /* 0x80000020000f7882 */ /* 0x000fe20000000000 */
[----:B------:R-:W-:-:S04]  /*1b10*/  UISETP.NE.AND UP0, UPT, UR6, UR20, UPT ;  /* 0x000000140600728c */ /* 0x000fc8000bf05270 */
[----:B------:R-:W-:-:S06]  /*1b20*/  USEL UR7, URZ, 0x1, UP0 ;  /* 0x000000013f077887 */ /* 0x000fcc0008000000 */
[----:B------:R-:W-:Y:S01]  /*1b30*/  ISETP.NE.AND P0, PT, RZ, UR7, PT ;  /* 0x00000007ff007c0c */ /* 0x000fe2000bf05270 */
[----:B------:R-:W-:Y:S03]  /*1b40*/  QGMMA.64x64x32.F32.E5M2.E5M2 R24, gdesc[UR12], R24, gsb0 ;  /* 0x00e000000c1879f3 */ /* 0x000fe60008003818 */
[----:B------:R-:W-:-:S09]  /*1b50*/  WARPGROUP.DEPBAR.LE gsb0, 0x1 ;  /* 0x00008000000079c5 */ /* 0x000fd20000010100 */
[----:B------:R-:W-:Y:S05]  /*1b60*/  @!P0 BRA `(.L_x_24) ;  /* 0x0000000000888947 */ /* 0x000fea0003800000 */
[----:B------:R-:W-:Y:S02]  /*1b70*/  WARPGROUP.DEPBAR.LE gsb0, 0x0 ;  /* 0x00008000000079c5 */ /* 0x000fe40000010000 */
[----:B------:R-:W-:-:S01]  /*1b80*/  FADD R79, R24, R79 ;  /* 0x0000004f184f7221 */ /* 0x000fc20000000000 */
[----:B------:R-:W-:Y:S01]  /*1b90*/  FADD R78, R25, R78 ;  /* 0x0000004e194e7221 */ /* 0x000fe20000000000 */
        /* <DEDUP_REMOVED lines=30> */
[----:B------:R-:W-:-:S06]  /*1d80*/  UMOV UR6, URZ ;  /* 0x0000003f00067c82 */ /* 0x000fcc0008000000 */
.L_x_24:
[----:B------:R-:W-:Y:S05]  /*1d90*/  @!P1 BRA `(.L_x_25) ;  /* 0x0000000000049947 */ /* 0x000fea0003800000 */
[----:B------:R-:W-:Y:S01]  /*1da0*/  BPT.TRAP 0x1 ;  /* 0x000000040000795c */ /* 0x000fe20000300000 */
.L_x_25:
[----:B------:R-:W-:Y:S01]  /*1db0*/  ULEA UR8, UR17, UR10, 0x3 ;  /* 0x0000000a11087291 */ /* 0x000fe2000f8e183f */
[----:B------:R-:W-:-:S03]  /*1dc0*/  ISETP.GT.U32.AND P0, PT, R4, 0x1, PT ;  /* 0x000000010400780c */ /* 0x000fc60003f04070 */
[----:B------:R-:W-:-:S04]  /*1dd0*/  UIADD3 UR8, UR8, 0x20, URZ ;  /* 0x0000002008087890 */ /* 0x000fc8000fffe03f */
[----:B------:R-:W-:-:S09]  /*1de0*/  UPRMT UR8, URZ, 0x654, UR8 ;  /* 0x000006543f087896 */ /* 0x000fd20008000008 */
[----:B------:R-:W-:Y:S01]  /*1df0*/  SYNCS.ARRIVE.TRANS64.RED.A1T0 RZ, [UR8], RZ ;  /* 0x000000ffffff79a7 */ /* 0x000fe20008100408 */
[----:B------:R-:W-:Y:S05]  /*1e00*/  @P0 BRA `(.L_x_26) ;  /* 0x0000000000040947 */ /* 0x000fea0003800000 */
[----:B------:R-:W-:Y:S01]  /*1e10*/  BPT.TRAP 0x1 ;  /* 0x000000040000795c */ /* 0x000fe20000300000 */
.L_x_26:
[----:B------:R-:W-:Y:S01]  /*1e20*/  UIADD3 UR16, UR16, 0x1, URZ ;  /* 0x0000000110107890 */ /* 0x000fe2000fffe03f */
[C---:B------:R-:W-:Y:S01]  /*1e30*/  ISETP.GT.AND P0, PT, R6.reuse, 0x1, PT ;  /* 0x000000010600780c */ /* 0x040fe20003f04270 */
[----:B------:R-:W-:Y:S01]  /*1e40*/  UIADD3 UR17, UR17, 0x1, URZ ;  /* 0x0000000111117890 */ /* 0x000fe2000fffe03f */
[----:B------:R-:W-:Y:S01]  /*1e50*/  VIADD R6, R6, 0xffffffff ;  /* 0xffffffff06067836 */ /* 0x000fe20000000000 */
[----:B------:R-:W-:Y:S02]  /*1e60*/  UISETP.NE.AND UP0, UPT, UR16, 0x4, UPT ;  /* 0x000000041000788c */ /* 0x000fe4000bf05270 */
[----:B------:R-:W-:Y:S02]  /*1e70*/  UISETP.NE.AND UP1, UPT, UR17, 0x4, UPT ;  /* 0x000000041100788c */ /* 0x000fe4000bf25270 */
[----:B------:R-:W-:Y:S02]  /*1e80*/  USEL UR8, URZ, 0x1, UP0 ;  /* 0x000000013f087887 */ /* 0x000fe40008000000 */
[----:B------:R-:W-:-:S02]  /*1e90*/  USEL UR16, UR16, URZ, UP0 ;  /* 0x0000003f10107287 */ /* 0x000fc40008000000 */
[----:B------:R-:W-:Y:S02]  /*1ea0*/  USEL UR17, UR17, URZ, UP1 ;  /* 0x0000003f11117287 */ /* 0x000fe40008800000 */
[----:B------:R-:W-:Y:S01]  /*1eb0*/  LOP3.LUT R9, R9, UR8, RZ, 0x3c, !PT ;  /* 0x0000000809097c12 */ /* 0x000fe2000f8e3cff */
[----:B------:R-:W-:Y:S01]  /*1ec0*/  UMOV UR8, 0x1 ;  /* 0x0000000100087882 */ /* 0x000fe20000000000 */
[----:B------:R-:W-:Y:S08]  /*1ed0*/  @P0 BRA `(.L_x_27) ;  /* 0xfffffff800880947 */ /* 0x000ff0000383ffff */
.L_x_19:
[----:B------:R-:W-:Y:S01]  /*1ee0*/  UISETP.NE.AND UP0, UPT, UR6, URZ, UPT ;  /* 0x0000003f0600728c */ /* 0x000fe2000bf05270 */
[----:B01----:R-:W0:Y:S03]  /*1ef0*/  LDC R6, c[0x0][0x28c] ;  /* 0x0000a300ff067b82 */ /* 0x003e260000000800 */
[----:B------:R-:W-:-:S06]  /*1f00*/  USEL UR6, URZ, 0x1, !UP0 ;  /* 0x000000013f067887 */ /* 0x000fcc000c000000 */
[----:B------:R-:W-:Y:S02]  /*1f10*/  ISETP.NE.AND P0, PT, RZ, UR6, PT ;  /* 0x00000006ff007c0c */ /* 0x000fe4000bf05270 */
[----:B0-----:R-:W-:-:S11]  /*1f20*/  ISETP.GE.AND P1, PT, R6, 0x1, PT ;  /* 0x000000010600780c */ /* 0x001fd60003f26270 */
[----:B------:R-:W-:Y:S05]  /*1f30*/  @!P0 BRA `(.L_x_28) ;  /* 0x0000000000848947 */ /* 0x000fea0003800000 */
[----:B------:R-:W-:Y:S02]  /*1f40*/  WARPGROUP.DEPBAR.LE gsb0, 0x0 ;  /* 0x00008000000079c5 */ /* 0x000fe40000010000 */
[----:B------:R-:W-:Y:S01]  /*1f50*/  FADD R79, R24, R79 ;  /* 0x0000004f184f7221 */ /* 0x000fe20000000000 */
        /* <DEDUP_REMOVED lines=30> */
[----:B------:R-:W-:-:S07]  /*2140*/  FADD R14, R14, R55 ;  /* 0x000000370e0e7221 */ /* 0x000fce0000000000 */
.L_x_28:
[----:B------:R-:W-:Y:S02]  /*2150*/  WARPGROUP.DEPBAR.LE gsb0, 0x0 ;  /* 0x00008000000079c5 */ /* 0x000fe40000010000 */
[----:B------:R-:W-:Y:S05]  /*2160*/  @!P1 BRA `(.L_x_29) ;  /* 0x0000000000389947 */ /* 0x000fea0003800000 */
[----:B------:R-:W-:-:S13]  /*2170*/  ISETP.NE.AND P0, PT, R80, 0x3, PT ;  /* 0x000000035000780c */ /* 0x000fda0003f05270 */
[----:B------:R-:W-:Y:S05]  /*2180*/  @!P0 BRA `(.L_x_30) ;  /* 0x0000000000048947 */ /* 0x000fea0003800000 */
[----:B------:R-:W-:Y:S01]  /*2190*/  BPT.TRAP 0x1 ;  /* 0x000000040000795c */ /* 0x000fe20000300000 */
.L_x_30:
[----:B------:R-:W-:Y:S01]  /*21a0*/  UISETP.LT.AND UP0, UPT, UR9, 0x1, UPT ;  /* 0x000000010900788c */ /* 0x000fe2000bf01270 */
[----:B------:R-:W-:-:S03]  /*21b0*/  ISETP.GT.U32.AND P0, PT, R4, 0x1, PT ;  /* 0x000000010400780c */ /* 0x000fc60003f04070 */
[----:B------:R-:W-:-:S04]  /*21c0*/  USEL UR6, UR9, 0x1, UP0 ;  /* 0x0000000109067887 */ /* 0x000fc80008000000 */
[----:B------:R-:W-:-:S04]  /*21d0*/  UIADD3 UR6, UR5, UR9, -UR6 ;  /* 0x0000000905067290 */ /* 0x000fc8000fffe806 */
[----:B------:R-:W-:-:S04]  /*21e0*/  USHF.L.U32 UR6, UR6, 0x3, URZ ;  /* 0x0000000306067899 */ /* 0x000fc8000800063f */
[----:B------:R-:W-:-:S04]  /*21f0*/  ULOP3.LUT UR6, UR6, 0x18, URZ, 0xc0, !UPT ;  /* 0x0000001806067892 */ /* 0x000fc8000f8ec03f */
[----:B------:R-:W-:-:S04]  /*2200*/  UIADD3 UR6, UR10, 0x20, UR6 ;  /* 0x000000200a067890 */ /* 0x000fc8000fffe006 */
[----:B------:R-:W-:-:S09]  /*2210*/  UPRMT UR6, URZ, 0x654, UR6 ;  /* 0x000006543f067896 */ /* 0x000fd20008000006 */
[----:B------:R-:W-:Y:S01]  /*2220*/  SYNCS.ARRIVE.TRANS64.RED.A1T0 RZ, [UR6], RZ ;  /* 0x000000ffffff79a7 */ /* 0x000fe20008100406 */
[----:B------:R-:W-:Y:S05]  /*2230*/  @P0 BRA `(.L_x_29) ;  /* 0x0000000000040947 */ /* 0x000fea0003800000 */
[----:B------:R-:W-:Y:S01]  /*2240*/  BPT.TRAP 0x1 ;  /* 0x000000040000795c */ /* 0x000fe20000300000 */
.L_x_29:
[----:B------:R-:W0:Y:S01]  /*2250*/  LDC R16, c[0x0][0x288] ;  /* 0x0000a200ff107b82 */ /* 0x000e220000000800 */
[--C-:B------:R-:W-:Y:S01]  /*2260*/  SHF.R.U32.HI R6, RZ, 0x2, R2.reuse ;  /* 0x00000002ff067819 */ /* 0x100fe20000011602 */
[----:B------:R-:W-:Y:S01]  /*2270*/  IMAD.SHL.U32 R13, R13, 0x40, RZ ;  /* 0x000000400d0d7824 */ /* 0x000fe200078e00ff */
[----:B------:R-:W-:Y:S01]  /*2280*/  LOP3.LUT R8, R2, 0x60, RZ, 0xc0, !PT ;  /* 0x0000006002087812 */ /* 0x000fe200078ec0ff */
[----:B------:R-:W-:Y:S01]  /*2290*/  ULDC UR6, c[0x0][0x284] ;  /* 0x0000a10000067ab9 */ /* 0x000fe20000000800 */
[----:B------:R-:W-:Y:S01]  /*22a0*/  SHF.R.U32.HI R9, RZ, 0x7, R2 ;  /* 0x00000007ff097819 */ /* 0x000fe20000011602 */
[----:B------:R-:W-:Y:S01]  /*22b0*/  IMAD.WIDE R28, R12, 0x80, RZ ;  /* 0x000000800c1c7825 */ /* 0x000fe200078e02ff */
[----:B------:R-:W-:Y:S02]  /*22c0*/  LOP3.LUT R7, R6, 0x7, RZ, 0xc0, !PT ;  /* 0x0000000706077812 */ /* 0x000fe400078ec0ff */
[----:B------:R-:W-:Y:S02]  /*22d0*/  SHF.R.U32.HI R8, RZ, 0x1, R8 ;  /* 0x00000001ff087819 */ /* 0x000fe40000011608 */
[----:B------:R-:W-:-:S02]  /*22e0*/  LOP3.LUT R6, R9, 0x1, RZ, 0xc0, !PT ;  /* 0x0000000109067812 */ /* 0x000fc400078ec0ff */
[----:B------:R-:W-:Y:S02]  /*22f0*/  IADD3 R17, RZ, -R8, -R7 ;  /* 0x80000008ff117210 */ /* 0x000fe40007ffe807 */
[----:B------:R-:W-:Y:S01]  /*2300*/  LOP3.LUT R9, R2, 0x3, RZ, 0xc0, !PT ;  /* 0x0000000302097812 */ /* 0x000fe200078ec0ff */
[C---:B------:R-:W-:Y:S02]  /*2310*/  IMAD.SHL.U32 R24, R6.reuse, 0x40, RZ ;  /* 0x0000004006187824 */ /* 0x040fe400078e00ff */
[----:B------:R-:W-:Y:S02]  /*2320*/  IMAD R17, R6, -0x40, R17 ;  /* 0xffffffc006117824 */ /* 0x000fe400078e0211 */
[----:B------:R-:W-:Y:S01]  /*2330*/  IMAD.SHL.U32 R6, R12, 0x80, RZ ;  /* 0x000000800c067824 */ /* 0x000fe200078e00ff */
[----:B------:R-:W-:Y:S01]  /*2340*/  LOP3.LUT R7, R24, 0x40, R7, 0xe2, !PT ;  /* 0x0000004018077812 */ /* 0x000fe200078ee207 */
[----:B------:R-:W-:Y:S01]  /*2350*/  IMAD.SHL.U32 R12, R2, 0x2, RZ ;  /* 0x00000002020c7824 */ /* 0x000fe200078e00ff */
[----:B0-----:R-:W-:Y:S01]  /*2360*/  ISETP.GE.AND P0, PT, R13, R16, PT ;  /* 0x000000100d00720c */ /* 0x001fe20003f06270 */
[----:B------:R-:W-:Y:S01]  /*2370*/  IMAD R26, R9, -0x2, R16 ;  /* 0xfffffffe091a7824 */ /* 0x000fe200078e0210 */
[C---:B------:R-:W-:Y:S01]  /*2380*/  IADD3 R25, -R6.reuse, UR6, R17 ;  /* 0x0000000606197c10 */ /* 0x040fe2000fffe111 */
[----:B------:R-:W-:Y:S01]  /*2390*/  IMAD.MOV.U32 R24, RZ, RZ, -0x1 ;  /* 0xffffffffff187424 */ /* 0x000fe200078e00ff */
[----:B------:R-:W-:Y:S01]  /*23a0*/  ISETP.GE.OR P0, PT, R6, UR6, P0 ;  /* 0x0000000606007c0c */ /* 0x000fe20008706670 */
[----:B------:R-:W-:Y:S01]  /*23b0*/  IMAD.IADD R26, R26, 0x1, -R13 ;  /* 0x000000011a1a7824 */ /* 0x000fe200078e0a0d */
[----:B------:R-:W-:-:S02]  /*23c0*/  LOP3.LUT R33, R28, R7, R8, 0xfe, !PT ;  /* 0x000000071c217212 */ /* 0x000fc400078efe08 */
[----:B------:R-:W-:-:S09]  /*23d0*/  LOP3.LUT R12, R13, 0x6, R12, 0xf8, !PT ;  /* 0x000000060d0c7812 */ /* 0x000fd200078ef80c */
[----:B------:R-:W-:Y:S05]  /*23e0*/  @P0 BRA `(.L_x_31) ;  /* 0x0000002400b00947 */ /* 0x000fea0003800000 */
[----:B------:R-:W0:Y:S01]  /*23f0*/  LDC.64 R30, c[0x0][0x5c8] ;  /* 0x00017200ff1e7b82 */ /* 0x000e220000000a00 */
[----:B------:R-:W-:Y:S01]  /*2400*/  SHF.R.S32.HI R16, RZ, 0x1f, R69 ;  /* 0x0000001fff107819 */ /* 0x000fe20000011445 */
[----:B------:R-:W-:Y:S01]  /*2410*/  ULDC.64 UR6, c[0x0][0x5d0] ;  /* 0x0001740000067ab9 */ /* 0x000fe20000000a00 */
[----:B------:R-:W-:Y:S01]  /*2420*/  SHF.R.S32.HI R13, RZ, 0x1f, R12 ;  /* 0x0000001fff0d7819 */ /* 0x000fe2000001140c */
[----:B------:R-:W-:Y:S02]  /*2430*/  BSSY B0, `(.L_x_31) ;  /* 0x0000267000007945 */ /* 0x000fe40003800000 */
[----:B------:R-:W-:-:S04]  /*2440*/  IMAD R6, R16, UR6, RZ ;  /* 0x0000000610067c24 */ /* 0x000fc8000f8e02ff */
[C---:B------:R-:W-:Y:S02]  /*2450*/  IMAD R9, R69.reuse, UR7, R6 ;  /* 0x0000000745097c24 */ /* 0x040fe4000f8e0206 */
[----:B------:R-:W-:Y:S01]  /*2460*/  IMAD.WIDE.U32 R6, R69, UR6, R12 ;  /* 0x0000000645067c25 */ /* 0x000fe2000f8e000c */
[----:B------:R-:W-:-:S03]  /*2470*/  ULDC.64 UR6, c[0x0][0x5c0] ;  /* 0x0001700000067ab9 */ /* 0x000fc60000000a00 */
[----:B------:R-:W-:Y:S02]  /*2480*/  IMAD.IADD R7, R7, 0x1, R9 ;  /* 0x0000000107077824 */ /* 0x000fe400078e0209 */
[----:B0-----:R-:W-:-:S04]  /*2490*/  IMAD R8, R29, R30, RZ ;  /* 0x0000001e1d087224 */ /* 0x001fc800078e02ff */
[C---:B------:R-:W-:Y:S02]  /*24a0*/  IMAD R17, R33.reuse, R31, R8 ;  /* 0x0000001f21117224 */ /* 0x040fe400078e0208 */
[----:B------:R-:W-:-:S04]  /*24b0*/  IMAD.WIDE.U32 R8, R33, R30, R6 ;  /* 0x0000001e21087225 */ /* 0x000fc800078e0006 */
[----:B------:R-:W-:Y:S01]  /*24c0*/  IMAD.IADD R9, R9, 0x1, R17 ;  /* 0x0000000109097824 */ /* 0x000fe200078e0211 */
[----:B------:R-:W-:Y:S02]  /*24d0*/  LEA R6, P0, R30, R8, 0x3 ;  /* 0x000000081e067211 */ /* 0x000fe400078018ff */
[----:B------:R-:W-:Y:S02]  /*24e0*/  IADD3 R8, P1, R8, UR6, RZ ;  /* 0x0000000608087c10 */ /* 0x000fe4000ff3e0ff */
[----:B------:R-:W-:Y:S02]  /*24f0*/  LEA.HI.X R7, R30, R9, R31, 0x3, P0 ;  /* 0x000000091e077211 */ /* 0x000fe400000f1c1f */
[----:B----45:R-:W-:Y:S02]  /*2500*/  FSETP.NEU.AND P0, PT, R10, RZ, PT ;  /* 0x000000ff0a00720b */ /* 0x030fe40003f0d000 */
[----:B------:R-:W-:Y:S02]  /*2510*/  IADD3 R6, P2, R6, UR6, RZ ;  /* 0x0000000606067c10 */ /* 0x000fe4000ff5e0ff */
[----:B------:R-:W-:-:S02]  /*2520*/  IADD3.X R9, R9, UR7, RZ, P1, !PT ;  /* 0x0000000709097c10 */ /* 0x000fc40008ffe4ff */
[----:B------:R-:W-:-:S07]  /*2530*/  IADD3.X R7, R7, UR7, RZ, P2, !PT ;  /* 0x0000000707077c10 */ /* 0x000fce00097fe4ff */
[----:B------:R-:W-:Y:S05]  /*2540*/  @!P0 BRA `(.L_x_32) ;  /* 0x0000001c00148947 */ /* 0x000fea0003800000 */
[----:B------:R-:W-:Y:S01]  /*2550*/  ULDC.64 UR6, c[0x0][0x5b8] ;  /* 0x00016e0000067ab9 */ /* 0x000fe20000000a00 */
[----:B------:R-:W-:Y:S01]  /*2560*/  ISETP.GE.AND P0, PT, R26, 0x1, PT ;  /* 0x000000011a00780c */ /* 0x000fe20003f06270 */
[----:B------:R-:W-:Y:S01]  /*2570*/  IMAD R30, R16, UR6, RZ ;  /* 0x00000006101e7c24 */ /* 0x000fe2000f8e02ff */
[----:B------:R-:W-:Y:S01]  /*2580*/  ULDC.64 UR10, c[0x0][0x5a8] ;  /* 0x00016a00000a7ab9 */ /* 0x000fe20000000a00 */
[----:B------:R-:W-:Y:S01]  /*2590*/  IMAD.WIDE.U32 R16, R69, UR6, R12 ;  /* 0x0000000645107c25 */ /* 0x000fe2000f8e000c */
[----:B------:R-:W-:Y:S01]  /*25a0*/  ISETP.LT.OR P3, PT, R25, 0x1, !P0 ;  /* 0x000000011900780c */ /* 0x000fe20004761670 */
[----:B------:R-:W-:Y:S02]  /*25b0*/  BSSY B1, `(.L_x_33) ;  /* 0x000000c000017945 */ /* 0x000fe40003800000 */
[----:B------:R-:W-:Y:S01]  /*25c0*/  IMAD R69, R69, UR7, R30 ;  /* 0x0000000745457c24 */ /* 0x000fe2000f8e021e */
[----:B------:R-:W-:Y:S02]  /*25d0*/  ULDC.64 UR6, c[0x0][0x5b0] ;  /* 0x00016c0000067ab9 */ /* 0x000fe40000000a00 */
[----:B------:R-:W-:-:S02]  /*25e0*/  IMAD R27, R29, UR6, RZ ;  /* 0x000000061d1b7c24 */ /* 0x000fc4000f8e02ff */
[----:B------:R-:W-:Y:S02]  /*25f0*/  IMAD.IADD R17, R17, 0x1, R69 ;  /* 0x0000000111117824 */ /* 0x000fe400078e0245 */
[C---:B------:R-:W-:Y:S02]  /*2600*/  IMAD R27, R33.reuse, UR7, R27 ;  /* 0x00000007211b7c24 */ /* 0x040fe4000f8e021b */
[----:B------:R-:W-:-:S03]  /*2610*/  IMAD.WIDE.U32 R12, R33, UR6, R16 ;  /* 0x00000006210c7c25 */ /* 0x000fc6000f8e0010 */
[----:B------:R-:W-:-:S04]  /*2620*/  IADD3 R12, P1, R12, UR10, RZ ;  /* 0x0000000a0c0c7c10 */ /* 0x000fc8000ff3e0ff */
[--C-:B------:R-:W-:Y:S02]  /*2630*/  IADD3.X R13, R13, UR11, R27.reuse, P1, !PT ;  /* 0x0000000b0d0d7c10 */ /* 0x100fe40008ffe41b */
[----:B------:R-:W-:Y:S01]  /*2640*/  PRMT R27, RZ, 0x7610, R27 ;  /* 0x00007610ff1b7816 */ /* 0x000fe2000000001b */
[----:B------:R-:W-:Y:S06]  /*2650*/  @P3 BRA `(.L_x_34) ;  /* 0x0000000000043947 */ /* 0x000fec0003800000 */
[----:B------:R0:W5:Y:S02]  /*2660*/  LDG.E.U8 R27, desc[UR18][R12.64] ;  /* 0x000000120c1b7981 */ /* 0x000164000c1e1100 */
.L_x_34:
[----:B------:R-:W-:Y:S05]  /*2670*/  BSYNC B1 ;  /* 0x0000000000017941 */ /* 0x000fea0003800000 */
.L_x_33:
[----:B-----5:R-:W-:Y:S01]  /*2680*/  LOP3.LUT R27, R27, 0xff, RZ, 0xc0, !PT ;  /* 0x000000ff1b1b7812 */ /* 0x020fe200078ec0ff */
[----:B------:R-:W-:Y:S01]  /*2690*/  BSSY B1, `(.L_x_35) ;  /* 0x000000c000017945 */ /* 0x000fe20003800000 */
[----:B------:R-:W-:Y:S02]  /*26a0*/  ISETP.GE.AND P1, PT, R26, 0x2, PT ;  /* 0x000000021a00780c */ /* 0x000fe40003f26270 */
[----:B------:R-:W-:Y:S02]  /*26b0*/  F2FP.F16.E5M2.UNPACK_B R27, R27 ;  /* 0x0000001bff1b723e */ /* 0x000fe400020004ff */
[----:B------:R-:W-:-:S03]  /*26c0*/  ISETP.LT.OR P2, PT, R25, 0x1, !P1 ;  /* 0x000000011900780c */ /* 0x000fc60004f41670 */
[----:B------:R-:W-:-:S05]  /*26d0*/  HADD2.F32 R27, -RZ, R27.H0_H0 ;  /* 0x2000001bff1b7230 */ /* 0x000fca0000004100 */
[----:B------:R-:W-:Y:S01]  /*26e0*/  FMUL R30, R27, R10 ;  /* 0x0000000a1b1e7220 */ /* 0x000fe20000400000 */
[----:B------:R-:W-:-:S03]  /*26f0*/  PRMT R27, RZ, 0x7610, R27 ;  /* 0x00007610ff1b7816 */ /* 0x000fc6000000001b */
[----:B--2---:R-:W-:-:S05]  /*2700*/  FFMA R30, R79, R3, R30 ;  /* 0x000000034f1e7223 */ /* 0x004fca000000001e */
[----:B------:R-:W-:-:S05]  /*2710*/  F2FP.SATFINITE.E5M2.F32.PACK_AB_MERGE_C R31, RZ, R30, RZ ;  /* 0x0000001eff1f723e */ /* 0x000fca00048060ff */
[----:B------:R1:W-:Y:S01]  /*2720*/  @!P3 STG.E.U8 desc[UR18][R8.64], R31 ;  /* 0x0000001f0800b986 */ /* 0x0003e2000c101112 */
[----:B------:R-:W-:Y:S05]  /*2730*/  @P2 BRA `(.L_x_36) ;  /* 0x0000000000042947 */ /* 0x000fea0003800000 */
[----:B------:R2:W5:Y:S02]  /*2740*/  LDG.E.U8 R27, desc[UR18][R12.64+0x1] ;  /* 0x000001120c1b7981 */ /* 0x000564000c1e1100 */
.L_x_36:
[----:B------:R-:W-:Y:S05]  /*2750*/  BSYNC B1 ;  /* 0x0000000000017941 */ /* 0x000fea0003800000 */
.L_x_35:
[----:B-----5:R-:W-:Y:S01]  /*2760*/  LOP3.LUT R27, R27, 0xff, RZ, 0xc0, !PT ;  /* 0x000000ff1b1b7812 */ /* 0x020fe200078ec0ff */
[----:B------:R-:W-:Y:S01]  /*2770*/  BSSY B1, `(.L_x_37) ;  /* 0x0000012000017945 */ /* 0x000fe20003800000 */
[----:B-1----:R-:W-:Y:S02]  /*2780*/  IADD3 R31, P3, R33, 0x8, RZ ;  /* 0x00000008211f7810 */ /* 0x002fe40007f7e0ff */
[----:B------:R-:W-:Y:S02]  /*2790*/  F2FP.F16.E5M2.UNPACK_B R27, R27 ;  /* 0x0000001bff1b723e */ /* 0x000fe400020004ff */
[----:B------:R-:W-:Y:S01]  /*27a0*/  ISETP.LT.OR P0, PT, R25, 0x9, !P0 ;  /* 0x000000091900780c */ /* 0x000fe20004701670 */
[----:B------:R-:W-:Y:S02]  /*27b0*/  IMAD.X R28, RZ, RZ, R29, P3 ;  /* 0x000000ffff1c7224 */ /* 0x000fe400018e061d */
[----:B------:R-:W-:Y:S02]  /*27c0*/  HADD2.F32 R27, -RZ, R27.H0_H0 ;  /* 0x2000001bff1b7230 */ /* 0x000fe40000004100 */
[----:B------:R-:W-:-:S02]  /*27d0*/  IMAD R28, R28, UR6, RZ ;  /* 0x000000061c1c7c24 */ /* 0x000fc4000f8e02ff */
[----:B------:R-:W-:-:S04]  /*27e0*/  IMAD.WIDE.U32 R16, R31, UR6, R16 ;  /* 0x000000061f107c25 */ /* 0x000fc8000f8e0010 */
[----:B------:R-:W-:Y:S01]  /*27f0*/  FMUL R27, R27, R10 ;  /* 0x0000000a1b1b7220 */ /* 0x000fe20000400000 */
[----:B------:R-:W-:-:S03]  /*2800*/  IMAD R31, R31, UR7, R28 ;  /* 0x000000071f1f7c24 */ /* 0x000fc6000f8e021c */
[----:B------:R-:W-:Y:S01]  /*2810*/  FFMA R27, R78, R3, R27 ;  /* 0x000000034e1b7223 */ /* 0x000fe2000000001b */
[----:B------:R-:W-:-:S04]  /*2820*/  IADD3 R16, P3, R16, UR10, RZ ;  /* 0x0000000a10107c10 */ /* 0x000fc8000ff7e0ff */
[----:B------:R-:W-:Y:S02]  /*2830*/  F2FP.SATFINITE.E5M2.F32.PACK_AB_MERGE_C R29, RZ, R27, RZ ;  /* 0x0000001bff1d723e */ /* 0x000fe400048060ff */
[----:B------:R-:W-:Y:S02]  /*2840*/  IADD3.X R17, R17, UR11, R31, P3, !PT ;  /* 0x0000000b11117c10 */ /* 0x000fe40009ffe41f */
[----:B------:R-:W-:Y:S01]  /*2850*/  PRMT R27, RZ, 0x7610, R27 ;  /* 0x00007610ff1b7816 */ /* 0x000fe2000000001b */
[----:B------:R1:W-:Y:S01]  /*2860*/  @!P2 STG.E.U8 desc[UR18][R8.64+0x1], R29 ;  /* 0x0000011d0800a986 */ /* 0x0003e2000c101112 */
[----:B------:R-:W-:Y:S05]  /*2870*/  @P0 BRA `(.L_x_38) ;  /* 0x0000000000040947 */ /* 0x000fea0003800000 */
[----:B------:R3:W5:Y:S02]  /*2880*/  LDG.E.U8 R27, desc[UR18][R16.64] ;  /* 0x00000012101b7981 */ /* 0x000764000c1e1100 */
.L_x_38:
[----:B------:R-:W-:Y:S05]  /*2890*/  BSYNC B1 ;  /* 0x0000000000017941 */ /* 0x000fea0003800000 */
.L_x_37:
[----:B-----5:R-:W-:Y:S01]  /*28a0*/  LOP3.LUT R27, R27, 0xff, RZ, 0xc0, !PT ;  /* 0x000000ff1b1b7812 */ /* 0x020fe200078ec0ff */
[----:B------:R-:W-:Y:S01]  /*28b0*/  BSSY B1, `(.L_x_39) ;  /* 0x000000b000017945 */ /* 0x000fe20003800000 */
[----:B------:R-:W-:Y:S02]  /*28c0*/  ISETP.LT.OR P1, PT, R25, 0x9, !P1 ;  /* 0x000000091900780c */ /* 0x000fe40004f21670 */
[----:B------:R-:W-:-:S05]  /*28d0*/  F2FP.F16.E5M2.UNPACK_B R27, R27 ;  /* 0x0000001bff1b723e */ /* 0x000fca00020004ff */
[----:B------:R-:W-:-:S05]  /*28e0*/  HADD2.F32 R27, -RZ, R27.H0_H0 ;  /* 0x2000001bff1b7230 */ /* 0x000fca0000004100 */
[----:B------:R-:W-:Y:S01]  /*28f0*/  FMUL R28, R27, R10 ;  /* 0x0000000a1b1c7220 */ /* 0x000fe20000400000 */
[----:B------:R-:W-:-:S03]  /*2900*/  PRMT R27, RZ, 0x7610, R27 ;  /* 0x00007610ff1b7816 */ /* 0x000fc6000000001b */
[----:B------:R-:W-:-:S05]  /*2910*/  FFMA R28, R77, R3, R28 ;  /* 0x000000034d1c7223 */ /* 0x000fca000000001c */
[----:B-1----:R-:W-:-:S05]  /*2920*/  F2FP.SATFINITE.E5M2.F32.PACK_AB_MERGE_C R29, RZ, R28, RZ ;  /* 0x0000001cff1d723e */ /* 0x002fca00048060ff */
[----:B------:R1:W-:Y:S01]  /*2930*/  @!P0 STG.E.U8 desc[UR18][R6.64], R29 ;  /* 0x0000001d06008986 */ /* 0x0003e2000c101112 */
[----:B------:R-:W-:Y:S05]  /*2940*/  @P1 BRA `(.L_x_40) ;  /* 0x0000000000041947 */ /* 0x000fea0003800000 */
[----:B------:R4:W5:Y:S02]  /*2950*/  LDG.E.U8 R27, desc[UR18][R16.64+0x1] ;  /* 0x00000112101b7981 */ /* 0x000964000c1e1100 */
.L_x_40:
[----:B------:R-:W-:Y:S05]  /*2960*/  BSYNC B1 ;  /* 0x0000000000017941 */ /* 0x000fea0003800000 */
.L_x_39:
[----:B-----5:R-:W-:Y:S01]  /*2970*/  LOP3.LUT R27, R27, 0xff, RZ, 0xc0, !PT ;  /* 0x000000ff1b1b7812 */ /* 0x020fe200078ec0ff */
[----:B------:R-:W-:Y:S01]  /*2980*/  BSSY B1, `(.L_x_41) ;  /* 0x000000c000017945 */ /* 0x000fe20003800000 */
[----:B------:R-:W-:Y:S02]  /*2990*/  ISETP.GE.AND P0, PT, R26, 0x9, PT ;  /* 0x000000091a00780c */ /* 0x000fe40003f06270 */
[----:B------:R-:W-:Y:S02]  /*29a0*/  F2FP.F16.E5M2.UNPACK_B R27, R27 ;  /* 0x0000001bff1b723e */ /* 0x000fe400020004ff */
[----:B------:R-:W-:-:S03]  /*29b0*/  ISETP.LT.OR P2, PT, R25, 0x1, !P0 ;  /* 0x000000011900780c */ /* 0x000fc60004741670 */
[----:B------:R-:W-:-:S05]  /*29c0*/  HADD2.F32 R27, -RZ, R27.H0_H0 ;  /* 0x2000001bff1b7230 */ /* 0x000fca0000004100 */
[----:B------:R-:W-:-:S04]  /*29d0*/  FMUL R27, R27, R10 ;  /* 0x0000000a1b1b7220 */ /* 0x000fc80000400000 */
[----:B------:R-:W-:-:S05]  /*29e0*/  FFMA R27, R76, R3, R27 ;  /* 0x000000034c1b7223 */ /* 0x000fca000000001b */
[----:B-1----:R-:W-:Y:S02]  /*29f0*/  F2FP.SATFINITE.E5M2.F32.PACK_AB_MERGE_C R29, RZ, R27, RZ ;  /* 0x0000001bff1d723e */ /* 0x002fe400048060ff */
[----:B------:R-:W-:-:S03]  /*2a00*/  PRMT R27, RZ, 0x7610, R27 ;  /* 0x00007610ff1b7816 */ /* 0x000fc6000000001b */
[----:B------:R1:W-:Y:S01]  /*2a10*/  @!P1 STG.E.U8 desc[UR18][R6.64+0x1], R29 ;  /* 0x0000011d06009986 */ /* 0x0003e2000c101112 */
[----:B------:R-:W-:Y:S05]  /*2a20*/  @P2 BRA `(.L_x_42) ;  /* 0x0000000000042947 */ /* 0x000fea0003800000 */
[----:B------:R0:W5:Y:S02]  /*2a30*/  LDG.E.U8 R27, desc[UR18][R12.64+0x8] ;  /* 0x000008120c1b7981 */ /* 0x000164000c1e1100 */
.L_x_42:
[----:B------:R-:W-:Y:S05]  /*2a40*/  BSYNC B1 ;  /* 0x0000000000017941 */ /* 0x000fea0003800000 */
.L_x_41:
        /* <DEDUP_REMOVED lines=13> */
.L_x_44:
[----:B------:R-:W-:Y:S05]  /*2b20*/  BSYNC B1 ;  /* 0x0000000000017941 */ /* 0x000fea0003800000 */
.L_x_43:
[----:B-----5:R-:W-:Y:S01]  /*2b30*/  LOP3.LUT R27, R27, 0xff, RZ, 0xc0, !PT ;  /* 0x000000ff1b1b7812 */ /* 0x020fe200078ec0ff */
[----:B------:R-:W-:Y:S01]  /*2b40*/  BSSY B1, `(.L_x_45) ;  /* 0x000000b000017945 */ /* 0x000fe20003800000 */
[----:B------:R-:W-:Y:S02]  /*2b50*/  ISETP.LT.OR P0, PT, R25, 0x9, !P0 ;  /* 0x000000091900780c */ /* 0x000fe40004701670 */
[----:B------:R-:W-:-:S05]  /*2b60*/  F2FP.F16.E5M2.UNPACK_B R27, R27 ;  /* 0x0000001bff1b723e */ /* 0x000fca00020004ff */
        /* <DEDUP_REMOVED lines=8> */
.L_x_46:
[----:B------:R-:W-:Y:S05]  /*2bf0*/  BSYNC B1 ;  /* 0x0000000000017941 */ /* 0x000fea0003800000 */
.L_x_45:
        /* <DEDUP_REMOVED lines=12> */
.L_x_48:
[----:B------:R-:W-:Y:S05]  /*2cc0*/  BSYNC B1 ;  /* 0x0000000000017941 */ /* 0x000fea0003800000 */
.L_x_47:
        /* <DEDUP_REMOVED lines=13> */
.L_x_50:
[----:B------:R-:W-:Y:S05]  /*2da0*/  BSYNC B1 ;  /* 0x0000000000017941 */ /* 0x000fea0003800000 */
.L_x_49:
        /* <DEDUP_REMOVED lines=13> */
.L_x_52:
[----:B------:R-:W-:Y:S05]  /*2e80*/  BSYNC B1 ;  /* 0x0000000000017941 */ /* 0x000fea0003800000 */
.L_x_51:
        /* <DEDUP_REMOVED lines=12> */
.L_x_54:
[----:B------:R-:W-:Y:S05]  /*2f50*/  BSYNC B1 ;  /* 0x0000000000017941 */ /* 0x000fea0003800000 */
.L_x_53:
        /* <DEDUP_REMOVED lines=12> */
.L_x_56:
[----:B------:R-:W-:Y:S05]  /*3020*/  BSYNC B1 ;  /* 0x0000000000017941 */ /* 0x000fea0003800000 */
.L_x_55:
        /* <DEDUP_REMOVED lines=13> */
.L_x_58:
[----:B------:R-:W-:Y:S05]  /*3100*/  BSYNC B1 ;  /* 0x0000000000017941 */ /* 0x000fea0003800000 */
.L_x_57:
        /* <DEDUP_REMOVED lines=13> */
.L_x_60:
[----:B------:R-:W-:Y:S05]  /*31e0*/  BSYNC B1 ;  /* 0x0000000000017941 */ /* 0x000fea0003800000 */
.L_x_59:
        /* <DEDUP_REMOVED lines=12> */
.L_x_62:
[----:B------:R-:W-:Y:S05]  /*32b0*/  BSYNC B1 ;  /* 0x0000000000017941 */ /* 0x000fea0003800000 */
.L_x_61:
        /* <DEDUP_REMOVED lines=12> */
.L_x_64:
[----:B------:R-:W-:Y:S05]  /*3380*/  BSYNC B1 ;  /* 0x0000000000017941 */ /* 0x000fea0003800000 */
.L_x_63:
        /* <DEDUP_REMOVED lines=13> */
.L_x_66:
[----:B------:R-:W-:Y:S05]  /*3460*/  BSYNC B1 ;  /* 0x0000000000017941 */ /* 0x000fea0003800000 */
.L_x_65:
        /* <DEDUP_REMOVED lines=13> */
.L_x_68:
[----:B------:R-:W-:Y:S05]  /*3540*/  BSYNC B1 ;  /* 0x0000000000017941 */ /* 0x000fea0003800000 */
.L_x_67:
        /* <DEDUP_REMOVED lines=12> */
.L_x_70:
[----:B------:R-:W-:Y:S05]  /*3610*/  BSYNC B1 ;  /* 0x0000000000017941 */ /* 0x000fea0003800000 */
.L_x_69:
        /* <DEDUP_REMOVED lines=12> */
.L_x_72:
[----:B------:R-:W-:Y:S05]  /*36e0*/  BSYNC B1 ;  /* 0x0000000000017941 */ /* 0x000fea0003800000 */
.L_x_71:
        /* <DEDUP_REMOVED lines=13> */
.L_x_74:
[----:B------:R-:W-:Y:S05]  /*37c0*/  BSYNC B1 ;  /* 0x0000000000017941 */ /* 0x000fea0003800000 */
.L_x_73:
        /* <DEDUP_REMOVED lines=13> */
.L_x_76:
[----:B------:R-:W-:Y:S05]  /*38a0*/  BSYNC B1 ;  /* 0x0000000000017941 */ /* 0x000fea0003800000 */
.L_x_75:
        /* <DEDUP_REMOVED lines=12> */
.L_x_78:
[----:B------:R-:W-:Y:S05]  /*3970*/  BSYNC B1 ;  /* 0x0000000000017941 */ /* 0x000fea0003800000 */
.L_x_77:
[----:B-----5:R-:W-:Y:S01]  /*3980*/  LOP3.LUT R27, R27, 0xff, RZ, 0xc0, !PT ;  /* 0x000000ff1b1b7812 */ /* 0x020fe200078ec0ff */
[----:B------:R-:W-:Y:S01]  /*3990*/  BSSY B1, `(.L_x_79) ;  /* 0x000000b000017945 */ /* 0x000fe20003800000 */
[----:B------:R-:W-:Y:S02]  /*39a0*/  ISETP.LT.OR P1, PT, R25, 0x9, !P1 ;  /* 0x000000091900780c */ /* 0x000fe40004f21670 */
[----:B------:R-:W-:-:S05]  /*39b0*/  F2FP.F16.E5M2.UNPACK_B R27, R27 ;  /* 0x0000001bff1b723e */ /* 0x000fca00020004ff */
[----:B------:R-:W-:-:S05]  /*39c0*/  HADD2.F32 R27, -RZ, R27.H0_H0 ;  /* 0x2000001bff1b7230 */ /* 0x000fca0000004100 */
[----:B------:R-:W-:-:S04]  /*39d0*/  FMUL R28, R27, R10 ;  /* 0x0000000a1b1c7220 */ /* 0x000fc80000400000 */
[----:B------:R-:W-:Y:S01]  /*39e0*/  FFMA R28, R23, R3, R28 ;  /* 0x00000003171c7223 */ /* 0x000fe2000000001c */
[----:B------:R-:W-:-:S04]  /*39f0*/  PRMT R23, RZ, 0x7610, R23 ;  /* 0x00007610ff177816 */ /* 0x000fc80000000017 */
[----:B------:R-:W-:-:S05]  /*3a00*/  F2FP.SATFINITE.E5M2.F32.PACK_AB_MERGE_C R27, RZ, R28, RZ ;  /* 0x0000001cff1b723e */ /* 0x000fca00048060ff */
[----:B------:R0:W-:Y:S01]  /*3a10*/  @!P0 STG.E.U8 desc[UR18][R6.64+0x28], R27 ;  /* 0x0000281b06008986 */ /* 0x0001e2000c101112 */
[----:B------:R-:W-:Y:S05]  /*3a20*/  @P1 BRA `(.L_x_80) ;  /* 0x0000000000041947 */ /* 0x000fea0003800000 */
[----:B------:R0:W5:Y:S02]  /*3a30*/  LDG.E.U8 R23, desc[UR18][R16.64+0x29] ;  /* 0x0000291210177981 */ /* 0x000164000c1e1100 */
.L_x_80:
[----:B------:R-:W-:Y:S05]  /*3a40*/  BSYNC B1 ;  /* 0x0000000000017941 */ /* 0x000fea0003800000 */
.L_x_79:
        /* <DEDUP_REMOVED lines=8> */
[----:B0-----:R-:W-:Y:S02]  /*3ad0*/  F2FP.SATFINITE.E5M2.F32.PACK_AB_MERGE_C R27, RZ, R23, RZ ;  /* 0x00000017ff1b723e */ /* 0x001fe400048060ff */
[----:B------:R-:W-:-:S03]  /*3ae0*/  PRMT R23, RZ, 0x7610, R23 ;  /* 0x00007610ff177816 */ /* 0x000fc60000000017 */
[----:B------:R0:W-:Y:S01]  /*3af0*/  @!P1 STG.E.U8 desc[UR18][R6.64+0x29], R27 ;  /* 0x0000291b06009986 */ /* 0x0001e2000c101112 */
[----:B------:R-:W-:Y:S05]  /*3b00*/  @P2 BRA `(.L_x_82) ;  /* 0x0000000000042947 */ /* 0x000fea0003800000 */
[----:B------:R0:W5:Y:S02]  /*3b10*/  LDG.E.U8 R23, desc[UR18][R12.64+0x30] ;  /* 0x000030120c177981 */ /* 0x000164000c1e1100 */
.L_x_82:
[----:B------:R-:W-:Y:S05]  /*3b20*/  BSYNC B1 ;  /* 0x0000000000017941 */ /* 0x000fea0003800000 */
.L_x_81:
[----:B-----5:R-:W-:Y:S01]  /*3b30*/  LOP3.LUT R23, R23, 0xff, RZ, 0xc0, !PT ;  /* 0x000000ff17177812 */ /* 0x020fe200078ec0ff */
[----:B------:R-:W-:Y:S01]  /*3b40*/  BSSY B1, `(.L_x_83) ;  /* 0x000000c000017945 */ /* 0x000fe20003800000 */
[----:B------:R-:W-:Y:S02]  /*3b50*/  ISETP.GE.AND P1, PT, R26, 0x32, PT ;  /* 0x000000321a00780c */ /* 0x000fe40003f26270 */
[----:B------:R-:W-:Y:S02]  /*3b60*/  F2FP.F16.E5M2.UNPACK_B R23, R23 ;  /* 0x00000017ff17723e */ /* 0x000fe400020004ff */
[----:B------:R-:W-:-:S03]  /*3b70*/  ISETP.LT.OR P3, PT, R25, 0x1, !P1 ;  /* 0x000000011900780c */ /* 0x000fc60004f61670 */
        /* <DEDUP_REMOVED lines=8> */
.L_x_84:
[----:B------:R-:W-:Y:S05]  /*3c00*/  BSYNC B1 ;  /* 0x0000000000017941 */ /* 0x000fea0003800000 */
.L_x_83:
[----:B-----5:R-:W-:Y:S01]  /*3c10*/  LOP3.LUT R21, R21, 0xff, RZ, 0xc0, !PT ;  /* 0x000000ff15157812 */ /* 0x020fe200078ec0ff */
[----:B------:R-:W-:Y:S01]  /*3c20*/  BSSY B1, `(.L_x_85) ;  /* 0x000000b000017945 */ /* 0x000fe20003800000 */
[----:B------:R-:W-:Y:S02]  /*3c30*/  ISETP.LT.OR P0, PT, R25, 0x9, !P0 ;  /* 0x000000091900780c */ /* 0x000fe40004701670 */
[----:B------:R-:W-:-:S05]  /*3c40*/  F2FP.F16.E5M2.UNPACK_B R21, R21 ;  /* 0x00000015ff15723e */ /* 0x000fca00020004ff */
        /* <DEDUP_REMOVED lines=8> */
.L_x_86:
[----:B------:R-:W-:Y:S05]  /*3cd0*/  BSYNC B1 ;  /* 0x0000000000017941 */ /* 0x000fea0003800000 */
.L_x_85:
        /* <DEDUP_REMOVED lines=12> */
.L_x_88:
[----:B------:R-:W-:Y:S05]  /*3da0*/  BSYNC B1 ;  /* 0x0000000000017941 */ /* 0x000fea0003800000 */
.L_x_87:
        /* <DEDUP_REMOVED lines=13> */
.L_x_90:
[----:B------:R-:W-:Y:S05]  /*3e80*/  BSYNC B1 ;  /* 0x0000000000017941 */ /* 0x000fea0003800000 */
.L_x_89:
        /* <DEDUP_REMOVED lines=13> */
.L_x_92:
[----:B------:R-:W-:Y:S05]  /*3f60*/  BSYNC B1 ;  /* 0x0000000000017941 */ /* 0x000fea0003800000 */
.L_x_91:
[----:B-----5:R-:W-:Y:S01]  /*3f70*/  LOP3.LUT R15, R15, 0xff, RZ, 0xc0, !PT ;  /* 0x000000ff0f0f7812 */ /* 0x020fe200078ec0ff */
[----:B------:R-:W-:Y:S01]  /*3f80*/  BSSY B1, `(.L_x_93) ;  /* 0x000000b000017945 */ /* 0x000fe20003800000 */
[----:B------:R-:W-:Y:S02]  /*3f90*/  ISETP.LT.OR P0, PT, R25, 0x9, !P0 ;  /* 0x000000091900780c */ /* 0x000fe40004701670 */
[----:B------:R-:W-:Y:S02]  /*3fa0*/  F2FP.F16.E5M2.UNPACK_B R15, R15 ;  /* 0x0000000fff0f723e */ /* 0x000fe400020004ff */
[----:B0-2---:R-:W-:-:S03]  /*3fb0*/  PRMT R12, RZ, 0x7610, R12 ;  /* 0x00007610ff0c7816 */ /* 0x005fc6000000000c */
[----:B------:R-:W-:-:S05]  /*3fc0*/  HADD2.F32 R15, -RZ, R15.H0_H0 ;  /* 0x2000000fff0f7230 */ /* 0x000fca0000004100 */
[----:B------:R-:W-:-:S04]  /*3fd0*/  FMUL R15, R15, R10 ;  /* 0x0000000a0f0f7220 */ /* 0x000fc80000400000 */
[----:B------:R-:W-:-:S05]  /*3fe0*/  FFMA R15, R18, R3, R15 ;  /* 0x00000003120f7223 */ /* 0x000fca000000000f */
[----:B------:R-:W-:-:S05]  /*3ff0*/  F2FP.SATFINITE.E5M2.F32.PACK_AB_MERGE_C R15, RZ, R15, RZ ;  /* 0x0000000fff0f723e */ /* 0x000fca00048060ff */
[----:B------:R0:W-:Y:S01]  /*4000*/  @!P3 STG.E.U8 desc[UR18][R8.64+0x39], R15 ;  /* 0x0000390f0800b986 */ /* 0x0001e2000c101112 */
[----:B------:R-:W-:Y:S05]  /*4010*/  @P0 BRA `(.L_x_94) ;  /* 0x0000000000040947 */ /* 0x000fea0003800000 */
[----:B------:R2:W5:Y:S02]  /*4020*/  LDG.E.U8 R12, desc[UR18][R16.64+0x38] ;  /* 0x00003812100c7981 */ /* 0x000564000c1e1100 */
.L_x_94:
[----:B------:R-:W-:Y:S05]  /*4030*/  BSYNC B1 ;  /* 0x0000000000017941 */ /* 0x000fea0003800000 */
.L_x_93:
[----:B-----5:R-:W-:Y:S01]  /*4040*/  LOP3.LUT R12, R12, 0xff, RZ, 0xc0, !PT ;  /* 0x000000ff0c0c7812 */ /* 0x020fe200078ec0ff */
[----:B------:R-:W-:Y:S01]  /*4050*/  BSSY B1, `(.L_x_95) ;  /* 0x000000b000017945 */ /* 0x000fe20003800000 */
[----:B------:R-:W-:Y:S02]  /*4060*/  ISETP.LT.OR P1, PT, R25, 0x9, !P1 ;  /* 0x000000091900780c */ /* 0x000fe40004f21670 */
[----:B------:R-:W-:-:S05]  /*4070*/  F2FP.F16.E5M2.UNPACK_B R12, R12 ;  /* 0x0000000cff0c723e */ /* 0x000fca00020004ff */
[----:B01----:R-:W-:-:S05]  /*4080*/  HADD2.F32 R9, -RZ, R12.H0_H0 ;  /* 0x2000000cff097230 */ /* 0x003fca0000004100 */
[----:B------:R-:W-:-:S04]  /*4090*/  FMUL R8, R9, R10 ;  /* 0x0000000a09087220 */ /* 0x000fc80000400000 */
[----:B------:R-:W-:-:S05]  /*40a0*/  FFMA R8, R11, R3, R8 ;  /* 0x000000030b087223 */ /* 0x000fca0000000008 */
[----:B------:R-:W-:Y:S02]  /*40b0*/  F2FP.SATFINITE.E5M2.F32.PACK_AB_MERGE_C R9, RZ, R8, RZ ;  /* 0x00000008ff09723e */ /* 0x000fe400048060ff */
[----:B------:R-:W-:-:S03]  /*40c0*/  PRMT R8, RZ, 0x7610, R8 ;  /* 0x00007610ff087816 */ /* 0x000fc60000000008 */
[----:B------:R0:W-:Y:S01]  /*40d0*/  @!P0 STG.E.U8 desc[UR18][R6.64+0x38], R9 ;  /* 0x0000380906008986 */ /* 0x0001e2000c101112 */
[----:B------:R-:W-:Y:S05]  /*40e0*/  @P1 BRA `(.L_x_96) ;  /* 0x0000000000041947 */ /* 0x000fea0003800000 */
[----:B------:R1:W5:Y:S02]  /*40f0*/  LDG.E.U8 R8, desc[UR18][R16.64+0x39] ;  /* 0x0000391210087981 */ /* 0x000364000c1e1100 */
.L_x_96:
[----:B------:R-:W-:Y:S05]  /*4100*/  BSYNC B1 ;  /* 0x0000000000017941 */ /* 0x000fea0003800000 */
.L_x_95:
[----:B------:R-:W-:Y:S05]  /*4110*/  @P1 BRA `(.L_x_97) ;  /* 0x0000000800601947 */ /* 0x000fea0003800000 */
[----:B-----5:R-:W-:-:S04]  /*4120*/  LOP3.LUT R8, R8, 0xff, RZ, 0xc0, !PT ;  /* 0x000000ff08087812 */ /* 0x020fc800078ec0ff */
[----:B------:R-:W-:-:S05]  /*4130*/  F2FP.F16.E5M2.UNPACK_B R8, R8 ;  /* 0x00000008ff08723e */ /* 0x000fca00020004ff */
[----:B0-----:R-:W-:-:S05]  /*4140*/  HADD2.F32 R9, -RZ, R8.H0_H0 ;  /* 0x20000008ff097230 */ /* 0x001fca0000004100 */
[----:B------:R-:W-:-:S04]  /*4150*/  FMUL R9, R9, R10 ;  /* 0x0000000a09097220 */ /* 0x000fc80000400000 */
[----:B------:R-:W-:-:S05]  /*4160*/  FFMA R9, R14, R3, R9 ;  /* 0x000000030e097223 */ /* 0x000fca0000000009 */
[----:B------:R-:W-:-:S05]  /*4170*/  F2FP.SATFINITE.E5M2.F32.PACK_AB_MERGE_C R9, RZ, R9, RZ ;  /* 0x00000009ff09723e */ /* 0x000fca00048060ff */
[----:B------:R0:W-:Y:S01]  /*4180*/  STG.E.U8 desc[UR18][R6.64+0x39], R9 ;  /* 0x0000390906007986 */ /* 0x0001e2000c101112 */
[----:B------:R-:W-:Y:S05]  /*4190*/  BRA `(.L_x_97) ;  /* 0x0000000800407947 */ /* 0x000fea0003800000 */
.L_x_32:
[C---:B------:R-:W-:Y:S01]  /*41a0*/  ISETP.GE.AND P3, PT, R26.reuse, 0x1, PT ;  /* 0x000000011a00780c */ /* 0x040fe20003f66270 */
[-C--:B--2---:R-:W-:Y:S01]  /*41b0*/  FMUL R79, R79, R3.reuse ;  /* 0x000000034f4f7220 */ /* 0x084fe20000400000 */
[----:B------:R-:W-:Y:S01]  /*41c0*/  ISETP.GE.AND P0, PT, R26, 0x2, PT ;  /* 0x000000021a00780c */ /* 0x000fe20003f06270 */
[-C--:B------:R-:W-:Y:S01]  /*41d0*/  FMUL R78, R78, R3.reuse ;  /* 0x000000034e4e7220 */ /* 0x080fe20000400000 */
[----:B------:R-:W-:Y:S01]  /*41e0*/  ISETP.LT.OR P1, PT, R25, 0x1, !P3 ;  /* 0x000000011900780c */ /* 0x000fe20005f21670 */
[-C--:B------:R-:W-:Y:S01]  /*41f0*/  FMUL R77, R77, R3.reuse ;  /* 0x000000034d4d7220 */ /* 0x080fe20000400000 */
[C---:B------:R-:W-:Y:S01]  /*4200*/  ISETP.LT.OR P2, PT, R25.reuse, 0x1, !P0 ;  /* 0x000000011900780c */ /* 0x040fe20004741670 */
[-C--:B------:R-:W-:Y:S01]  /*4210*/  FMUL R76, R76, R3.reuse ;  /* 0x000000034c4c7220 */ /* 0x080fe20000400000 */
[----:B------:R-:W-:Y:S01]  /*4220*/  ISETP.LT.OR P3, PT, R25, 0x9, !P3 ;  /* 0x000000091900780c */ /* 0x000fe20005f61670 */
[----:B------:R-:W-:Y:S01]  /*4230*/  FMUL R75, R75, R3 ;  /* 0x000000034b4b7220 */ /* 0x000fe20000400000 */
[----:B------:R-:W-:Y:S01]  /*4240*/  F2FP.SATFINITE.E5M2.F32.PACK_AB_MERGE_C R79, RZ, R79, RZ ;  /* 0x0000004fff4f723e */ /* 0x000fe200048060ff */
[-C--:B------:R-:W-:Y:S01]  /*4250*/  FMUL R74, R74, R3.reuse ;  /* 0x000000034a4a7220 */ /* 0x080fe20000400000 */
[----:B------:R-:W-:Y:S01]  /*4260*/  F2FP.SATFINITE.E5M2.F32.PACK_AB_MERGE_C R13, RZ, R78, RZ ;  /* 0x0000004eff0d723e */ /* 0x000fe200048060ff */
[----:B------:R-:W-:Y:S01]  /*4270*/  FMUL R73, R73, R3 ;  /* 0x0000000349497220 */ /* 0x000fe20000400000 */
[----:B------:R-:W-:Y:S01]  /*4280*/  F2FP.SATFINITE.E5M2.F32.PACK_AB_MERGE_C R77, RZ, R77, RZ ;  /* 0x0000004dff4d723e */ /* 0x000fe200048060ff */
[-C--:B------:R-:W-:Y:S01]  /*4290*/  FMUL R72, R72, R3.reuse ;  /* 0x0000000348487220 */ /* 0x080fe20000400000 */
[----:B------:R-:W-:Y:S01]  /*42a0*/  ISETP.LT.OR P0, PT, R25, 0x9, !P0 ;  /* 0x000000091900780c */ /* 0x000fe20004701670 */
[----:B------:R-:W-:Y:S01]  /*42b0*/  @!P1 STG.E.U8 desc[UR18][R8.64], R79 ;  /* 0x0000004f08009986 */ /* 0x000fe2000c101112 */
[C---:B------:R-:W-:Y:S01]  /*42c0*/  ISETP.GE.AND P1, PT, R26.reuse, 0x9, PT ;  /* 0x000000091a00780c */ /* 0x040fe20003f26270 */
[----:B------:R-:W-:Y:S01]  /*42d0*/  FMUL R71, R71, R3 ;  /* 0x0000000347477220 */ /* 0x000fe20000400000 */
[----:B------:R-:W-:Y:S01]  /*42e0*/  F2FP.SATFINITE.E5M2.F32.PACK_AB_MERGE_C R75, RZ, R75, RZ ;  /* 0x0000004bff4b723e */ /* 0x000fe200048060ff */
[----:B------:R0:W-:Y:S01]  /*42f0*/  @!P2 STG.E.U8 desc[UR18][R8.64+0x1], R13 ;  /* 0x0000010d0800a986 */ /* 0x0001e2000c101112 */
[----:B------:R-:W-:Y:S01]  /*4300*/  ISETP.GE.AND P2, PT, R26, 0xa, PT ;  /* 0x0000000a1a00780c */ /* 0x000fe20003f46270 */
[-C--:B------:R-:W-:Y:S01]  /*4310*/  FMUL R70, R70, R3.reuse ;  /* 0x0000000346467220 */ /* 0x080fe20000400000 */
[----:B------:R-:W-:Y:S01]  /*4320*/  F2FP.SATFINITE.E5M2.F32.PACK_AB_MERGE_C R17, RZ, R74, RZ ;  /* 0x0000004aff11723e */ /* 0x000fe200048060ff */
[----:B------:R-:W-:Y:S01]  /*4330*/  @!P3 STG.E.U8 desc[UR18][R6.64], R77 ;  /* 0x0000004d0600b986 */ /* 0x000fe2000c101112 */
[C---:B------:R-:W-:Y:S01]  /*4340*/  ISETP.LT.OR P3, PT, R25.reuse, 0x1, !P1 ;  /* 0x000000011900780c */ /* 0x040fe20004f61670 */
[-C--:B------:R-:W-:Y:S01]  /*4350*/  FMUL R68, R68, R3.reuse ;  /* 0x0000000344447220 */ /* 0x080fe20000400000 */
[----:B------:R-:W-:Y:S01]  /*4360*/  ISETP.LT.OR P5, PT, R25, 0x1, !P2 ;  /* 0x000000011900780c */ /* 0x000fe200057a1670 */
[-C--:B------:R-:W-:Y:S01]  /*4370*/  FMUL R67, R67, R3.reuse ;  /* 0x0000000343437220 */ /* 0x080fe20000400000 */
[----:B------:R-:W-:Y:S01]  /*4380*/  ISETP.LT.OR P1, PT, R25, 0x9, !P1 ;  /* 0x000000091900780c */ /* 0x000fe20004f21670 */
[----:B------:R-:W-:Y:S01]  /*4390*/  FMUL R65, R65, R3 ;  /* 0x0000000341417220 */ /* 0x000fe20000400000 */
[----:B------:R-:W-:Y:S01]  /*43a0*/  F2FP.SATFINITE.E5M2.F32.PACK_AB_MERGE_C R73, RZ, R73, RZ ;  /* 0x00000049ff49723e */ /* 0x000fe200048060ff */
[-C--:B------:R-:W-:Y:S01]  /*43b0*/  FMUL R66, R66, R3.reuse ;  /* 0x0000000342427220 */ /* 0x080fe20000400000 */
[----:B0-----:R-:W-:Y:S01]  /*43c0*/  F2FP.SATFINITE.E5M2.F32.PACK_AB_MERGE_C R13, RZ, R76, RZ ;  /* 0x0000004cff0d723e */ /* 0x001fe200048060ff */
[-C--:B------:R-:W-:Y:S01]  /*43d0*/  FMUL R64, R64, R3.reuse ;  /* 0x0000000340407220 */ /* 0x080fe20000400000 */
[----:B------:R-:W-:Y:S01]  /*43e0*/  ISETP.LT.OR P2, PT, R25, 0x9, !P2 ;  /* 0x000000091900780c */ /* 0x000fe20005741670 */
[-C--:B------:R-:W-:Y:S01]  /*43f0*/  FMUL R63, R63, R3.reuse ;  /* 0x000000033f3f7220 */ /* 0x080fe20000400000 */
[----:B------:R-:W-:Y:S01]  /*4400*/  F2FP.SATFINITE.E5M2.F32.PACK_AB_MERGE_C R27, RZ, R72, RZ ;  /* 0x00000048ff1b723e */ /* 0x000fe200048060ff */
[----:B------:R0:W-:Y:S01]  /*4410*/  @!P0 STG.E.U8 desc[UR18][R6.64+0x1], R13 ;  /* 0x0000010d06008986 */ /* 0x0001e2000c101112 */
[C---:B------:R-:W-:Y:S01]  /*4420*/  ISETP.GE.AND P0, PT, R26.reuse, 0x11, PT ;  /* 0x000000111a00780c */ /* 0x040fe20003f06270 */
[----:B------:R-:W-:Y:S01]  /*4430*/  FMUL R61, R61, R3 ;  /* 0x000000033d3d7220 */ /* 0x000fe20000400000 */
[----:B------:R-:W-:Y:S01]  /*4440*/  F2FP.SATFINITE.E5M2.F32.PACK_AB_MERGE_C R71, RZ, R71, RZ ;  /* 0x00000047ff47723e */ /* 0x000fe200048060ff */
[----:B------:R-:W-:Y:S01]  /*4450*/  @!P3 STG.E.U8 desc[UR18][R8.64+0x8], R75 ;  /* 0x0000084b0800b986 */ /* 0x000fe2000c101112 */
[----:B------:R-:W-:Y:S01]  /*4460*/  ISETP.GE.AND P3, PT, R26, 0x12, PT ;  /* 0x000000121a00780c */ /* 0x000fe20003f66270 */
[----:B------:R-:W-:Y:S01]  /*4470*/  FMUL R62, R62, R3 ;  /* 0x000000033e3e7220 */ /* 0x000fe20000400000 */
[----:B------:R-:W-:Y:S01]  /*4480*/  F2FP.SATFINITE.E5M2.F32.PACK_AB_MERGE_C R67, RZ, R67, RZ ;  /* 0x00000043ff43723e */ /* 0x000fe200048060ff */
[----:B------:R1:W-:Y:S01]  /*4490*/  @!P5 STG.E.U8 desc[UR18][R8.64+0x9], R17 ;  /* 0x000009110800d986 */ /* 0x0003e2000c101112 */
[----:B------:R-:W-:Y:S01]  /*44a0*/  ISETP.LT.OR P5, PT, R25, 0x1, !P3 ;  /* 0x000000011900780c */ /* 0x000fe20005fa1670 */
[-C--:B------:R-:W-:Y:S01]  /*44b0*/  FMUL R59, R59, R3.reuse ;  /* 0x000000033b3b7220 */ /* 0x080fe20000400000 */
[C---:B------:R-:W-:Y:S01]  /*44c0*/  ISETP.LT.OR P3, PT, R25.reuse, 0x9, !P3 ;  /* 0x000000091900780c */ /* 0x040fe20005f61670 */
[----:B------:R-:W-:Y:S01]  /*44d0*/  @!P1 STG.E.U8 desc[UR18][R6.64+0x8], R73 ;  /* 0x0000084906009986 */ /* 0x000fe2000c101112 */
[----:B------:R-:W-:Y:S01]  /*44e0*/  ISETP.LT.OR P1, PT, R25, 0x1, !P0 ;  /* 0x000000011900780c */ /* 0x000fe20004721670 */
[-C--:B------:R-:W-:Y:S01]  /*44f0*/  FMUL R60, R60, R3.reuse ;  /* 0x000000033c3c7220 */ /* 0x080fe20000400000 */
[----:B0-----:R-:W-:Y:S01]  /*4500*/  F2FP.SATFINITE.E5M2.F32.PACK_AB_MERGE_C R13, RZ, R70, RZ ;  /* 0x00000046ff0d723e */ /* 0x001fe200048060ff */
[----:B------:R-:W-:Y:S01]  /*4510*/  @!P2 STG.E.U8 desc[UR18][R6.64+0x9], R27 ;  /* 0x0000091b0600a986 */ /* 0x000fe2000c101112 */
[----:B------:R-:W-:Y:S01]  /*4520*/  ISETP.GE.AND P2, PT, R26, 0x19, PT ;  /* 0x000000191a00780c */ /* 0x000fe20003f46270 */
[-C--:B------:R-:W-:Y:S01]  /*4530*/  FMUL R57, R57, R3.reuse ;  /* 0x0000000339397220 */ /* 0x080fe20000400000 */
[C---:B------:R-:W-:Y:S01]  /*4540*/  ISETP.LT.OR P0, PT, R25.reuse, 0x9, !P0 ;  /* 0x000000091900780c */ /* 0x040fe20004701670 */
[-C--:B------:R-:W-:Y:S01]  /*4550*/  FMUL R58, R58, R3.reuse ;  /* 0x000000033a3a7220 */ /* 0x080fe20000400000 */
[----:B------:R-:W-:Y:S01]  /*4560*/  ISETP.LT.OR P6, PT, R25, 0x1, !P2 ;  /* 0x000000011900780c */ /* 0x000fe200057c1670 */
[----:B------:R0:W-:Y:S01]  /*4570*/  @!P5 STG.E.U8 desc[UR18][R8.64+0x11], R13 ;  /* 0x0000110d0800d986 */ /* 0x0001e2000c101112 */
[----:B-1----:R-:W-:Y:S01]  /*4580*/  F2FP.SATFINITE.E5M2.F32.PACK_AB_MERGE_C R17, RZ, R68, RZ ;  /* 0x00000044ff11723e */ /* 0x002fe200048060ff */
[----:B------:R-:W-:Y:S01]  /*4590*/  FMUL R56, R56, R3 ;  /* 0x0000000338387220 */ /* 0x000fe20000400000 */
[----:B------:R-:W-:Y:S01]  /*45a0*/  F2FP.SATFINITE.E5M2.F32.PACK_AB_MERGE_C R65, RZ, R65, RZ ;  /* 0x00000041ff41723e */ /* 0x000fe200048060ff */
[----:B------:R-:W-:Y:S01]  /*45b0*/  @!P1 STG.E.U8 desc[UR18][R8.64+0x10], R71 ;  /* 0x0000104708009986 */ /* 0x000fe2000c101112 */
[----:B------:R-:W-:Y:S01]  /*45c0*/  ISETP.GE.AND P1, PT, R26, 0x1a, PT ;  /* 0x0000001a1a00780c */ /* 0x000fe20003f26270 */
[-C--:B------:R-:W-:Y:S01]  /*45d0*/  FMUL R23, R23, R3.reuse ;  /* 0x0000000317177220 */ /* 0x080fe20000400000 */
[C---:B------:R-:W-:Y:S01]  /*45e0*/  ISETP.LT.OR P2, PT, R25.reuse, 0x9, !P2 ;  /* 0x000000091900780c */ /* 0x040fe20005741670 */
[----:B------:R1:W-:Y:S01]  /*45f0*/  @!P3 STG.E.U8 desc[UR18][R6.64+0x11], R17 ;  /* 0x000011110600b986 */ /* 0x0003e2000c101112 */
[----:B------:R-:W-:Y:S01]  /*4600*/  ISETP.LT.OR P5, PT, R25, 0x1, !P1 ;  /* 0x000000011900780c */ /* 0x000fe20004fa1670 */
[-C--:B------:R-:W-:Y:S01]  /*4610*/  FMUL R21, R21, R3.reuse ;  /* 0x0000000315157220 */ /* 0x080fe20000400000 */
[----:B------:R-:W-:Y:S01]  /*4620*/  ISETP.LT.OR P3, PT, R25, 0x9, !P1 ;  /* 0x000000091900780c */ /* 0x000fe20004f61670 */
[----:B------:R-:W-:Y:S01]  /*4630*/  @!P0 STG.E.U8 desc[UR18][R6.64+0x10], R67 ;  /* 0x0000104306008986 */ /* 0x000fe2000c101112 */
[----:B0-----:R-:W-:Y:S01]  /*4640*/  F2FP.SATFINITE.E5M2.F32.PACK_AB_MERGE_C R13, RZ, R66, RZ ;  /* 0x00000042ff0d723e */ /* 0x001fe200048060ff */
[-C--:B------:R-:W-:Y:S01]  /*4650*/  FMUL R22, R22, R3.reuse ;  /* 0x0000000316167220 */ /* 0x080fe20000400000 */
[C---:B------:R-:W-:Y:S01]  /*4660*/  ISETP.GE.AND P0, PT, R26.reuse, 0x21, PT ;  /* 0x000000211a00780c */ /* 0x040fe20003f06270 */
[----:B------:R-:W-:Y:S01]  /*4670*/  @!P6 STG.E.U8 desc[UR18][R8.64+0x18], R65 ;  /* 0x000018410800e986 */ /* 0x000fe2000c101112 */
[----:B------:R-:W-:Y:S01]  /*4680*/  ISETP.GE.AND P1, PT, R26, 0x22, PT ;  /* 0x000000221a00780c */ /* 0x000fe20003f26270 */
[-C--:B------:R-:W-:Y:S01]  /*4690*/  FMUL R19, R19, R3.reuse ;  /* 0x0000000313137220 */ /* 0x080fe20000400000 */
[C---:B------:R-:W-:Y:S01]  /*46a0*/  ISETP.LT.OR P6, PT, R25.reuse, 0x1, !P0 ;  /* 0x000000011900780c */ /* 0x040fe200047c1670 */
[-C--:B------:R-:W-:Y:S01]  /*46b0*/  FMUL R20, R20, R3.reuse ;  /* 0x0000000314147220 */ /* 0x080fe20000400000 */
[----:B-1----:R-:W-:Y:S01]  /*46c0*/  F2FP.SATFINITE.E5M2.F32.PACK_AB_MERGE_C R17, RZ, R64, RZ ;  /* 0x00000040ff11723e */ /* 0x002fe200048060ff */
[----:B------:R0:W-:Y:S01]  /*46d0*/  @!P5 STG.E.U8 desc[UR18][R8.64+0x19], R13 ;  /* 0x0000190d0800d986 */ /* 0x0001e2000c101112 */
[----:B------:R-:W-:Y:S01]  /*46e0*/  ISETP.LT.OR P5, PT, R25, 0x1, !P1 ;  /* 0x000000011900780c */ /* 0x000fe20004fa1670 */
[----:B------:R-:W-:Y:S01]  /*46f0*/  FMUL R15, R15, R3 ;  /* 0x000000030f0f7220 */ /* 0x000fe20000400000 */
[----:B------:R-:W-:Y:S01]  /*4700*/  F2FP.SATFINITE.E5M2.F32.PACK_AB_MERGE_C R63, RZ, R63, RZ ;  /* 0x0000003fff3f723e */ /* 0x000fe200048060ff */
[----:B------:R1:W-:Y:S01]  /*4710*/  @!P3 STG.E.U8 desc[UR18][R6.64+0x19], R17 ;  /* 0x000019110600b986 */ /* 0x0003e2000c101112 */
[----:B------:R-:W-:Y:S01]  /*4720*/  F2FP.SATFINITE.E5M2.F32.PACK_AB_MERGE_C R61, RZ, R61, RZ ;  /* 0x0000003dff3d723e */ /* 0x000fe200048060ff */
[-C--:B------:R-:W-:Y:S01]  /*4730*/  FMUL R18, R18, R3.reuse ;  /* 0x0000000312127220 */ /* 0x080fe20000400000 */
[----:B------:R-:W-:Y:S01]  /*4740*/  F2FP.SATFINITE.E5M2.F32.PACK_AB_MERGE_C R27, RZ, R62, RZ ;  /* 0x0000003eff1b723e */ /* 0x000fe200048060ff */
[----:B------:R-:W-:Y:S01]  /*4750*/  @!P2 STG.E.U8 desc[UR18][R6.64+0x18], R63 ;  /* 0x0000183f0600a986 */ /* 0x000fe2000c101112 */
[----:B------:R-:W-:Y:S01]  /*4760*/  ISETP.LT.OR P3, PT, R25, 0x9, !P1 ;  /* 0x000000091900780c */ /* 0x000fe20004f61670 */
[-C--:B------:R-:W-:Y:S01]  /*4770*/  FMUL R11, R11, R3.reuse ;  /* 0x000000030b0b7220 */ /* 0x080fe20000400000 */
[----:B------:R-:W-:Y:S01]  /*4780*/  ISETP.GE.AND P2, PT, R26, 0x29, PT ;  /* 0x000000291a00780c */ /* 0x000fe20003f46270 */
[----:B------:R-:W-:Y:S01]  /*4790*/  @!P6 STG.E.U8 desc[UR18][R8.64+0x20], R61 ;  /* 0x0000203d0800e986 */ /* 0x000fe2000c101112 */
[C---:B------:R-:W-:Y:S01]  /*47a0*/  ISETP.LT.OR P0, PT, R25.reuse, 0x9, !P0 ;  /* 0x000000091900780c */ /* 0x040fe20004701670 */
[----:B------:R-:W-:Y:S01]  /*47b0*/  FMUL R14, R14, R3 ;  /* 0x000000030e0e7220 */ /* 0x000fe20000400000 */
[----:B------:R-:W-:Y:S01]  /*47c0*/  ISETP.GE.AND P1, PT, R26, 0x2a, PT ;  /* 0x0000002a1a00780c */ /* 0x000fe20003f26270 */
[----:B------:R-:W-:Y:S01]  /*47d0*/  @!P5 STG.E.U8 desc[UR18][R8.64+0x21], R27 ;  /* 0x0000211b0800d986 */ /* 0x000fe2000c101112 */
[----:B------:R-:W-:-:S02]  /*47e0*/  ISETP.LT.OR P6, PT, R25, 0x1, !P2 ;  /* 0x000000011900780c */ /* 0x000fc400057c1670 */
[C---:B------:R-:W-:Y:S02]  /*47f0*/  ISETP.LT.OR P5, PT, R25.reuse, 0x1, !P1 ;  /* 0x000000011900780c */ /* 0x040fe40004fa1670 */
[----:B------:R-:W-:Y:S02]  /*4800*/  F2FP.SATFINITE.E5M2.F32.PACK_AB_MERGE_C R59, RZ, R59, RZ ;  /* 0x0000003bff3b723e */ /* 0x000fe400048060ff */
[----:B0-----:R-:W-:Y:S02]  /*4810*/  F2FP.SATFINITE.E5M2.F32.PACK_AB_MERGE_C R13, RZ, R60, RZ ;  /* 0x0000003cff0d723e */ /* 0x001fe400048060ff */
[----:B------:R-:W-:Y:S01]  /*4820*/  F2FP.SATFINITE.E5M2.F32.PACK_AB_MERGE_C R57, RZ, R57, RZ ;  /* 0x00000039ff39723e */ /* 0x000fe200048060ff */
[----:B------:R-:W-:Y:S01]  /*4830*/  @!P0 STG.E.U8 desc[UR18][R6.64+0x20], R59 ;  /* 0x0000203b06008986 */ /* 0x000fe2000c101112 */
[----:B-1----:R-:W-:Y:S02]  /*4840*/  F2FP.SATFINITE.E5M2.F32.PACK_AB_MERGE_C R17, RZ, R58, RZ ;  /* 0x0000003aff11723e */ /* 0x002fe400048060ff */
[C---:B------:R-:W-:Y:S01]  /*4850*/  ISETP.LT.OR P1, PT, R25.reuse, 0x9, !P1 ;  /* 0x000000091900780c */ /* 0x040fe20004f21670 */
[----:B------:R0:W-:Y:S01]  /*4860*/  @!P3 STG.E.U8 desc[UR18][R6.64+0x21], R13 ;  /* 0x0000210d0600b986 */ /* 0x0001e2000c101112 */
[----:B------:R-:W-:-:S02]  /*4870*/  ISETP.LT.OR P2, PT, R25, 0x9, !P2 ;  /* 0x000000091900780c */ /* 0x000fc40005741670 */
[C---:B------:R-:W-:Y:S01]  /*4880*/  ISETP.GE.AND P3, PT, R26.reuse, 0x31, PT ;  /* 0x000000311a00780c */ /* 0x040fe20003f66270 */
[----:B------:R-:W-:Y:S01]  /*4890*/  @!P6 STG.E.U8 desc[UR18][R8.64+0x28], R57 ;  /* 0x000028390800e986 */ /* 0x000fe2000c101112 */
[----:B------:R-:W-:Y:S02]  /*48a0*/  ISETP.GE.AND P0, PT, R26, 0x32, PT ;  /* 0x000000321a00780c */ /* 0x000fe40003f06270 */
[----:B------:R-:W-:Y:S01]  /*48b0*/  F2FP.SATFINITE.E5M2.F32.PACK_AB_MERGE_C R23, RZ, R23, RZ ;  /* 0x00000017ff17723e */ /* 0x000fe200048060ff */
[----:B------:R1:W-:Y:S01]  /*48c0*/  @!P5 STG.E.U8 desc[UR18][R8.64+0x29], R17 ;  /* 0x000029110800d986 */ /* 0x0003e2000c101112 */
[C---:B------:R-:W-:Y:S02]  /*48d0*/  ISETP.LT.OR P5, PT, R25.reuse, 0x1, !P3 ;  /* 0x000000011900780c */ /* 0x040fe40005fa1670 */
[----:B------:R-:W-:Y:S02]  /*48e0*/  ISETP.LT.OR P6, PT, R25, 0x1, !P0 ;  /* 0x000000011900780c */ /* 0x000fe400047c1670 */
[----:B0-----:R-:W-:Y:S01]  /*48f0*/  F2FP.SATFINITE.E5M2.F32.PACK_AB_MERGE_C R13, RZ, R56, RZ ;  /* 0x00000038ff0d723e */ /* 0x001fe200048060ff */
[----:B------:R-:W-:Y:S01]  /*4900*/  @!P2 STG.E.U8 desc[UR18][R6.64+0x28], R23 ;  /* 0x000028170600a986 */ /* 0x000fe2000c101112 */
[----:B------:R-:W-:-:S02]  /*4910*/  F2FP.SATFINITE.E5M2.F32.PACK_AB_MERGE_C R21, RZ, R21, RZ ;  /* 0x00000015ff15723e */ /* 0x000fc400048060ff */
[C---:B------:R-:W-:Y:S01]  /*4920*/  ISETP.GE.AND P2, PT, R26.reuse, 0x3a, PT ;  /* 0x0000003a1a00780c */ /* 0x040fe20003f46270 */
[----:B------:R0:W-:Y:S01]  /*4930*/  @!P1 STG.E.U8 desc[UR18][R6.64+0x29], R13 ;  /* 0x0000290d06009986 */ /* 0x0001e2000c101112 */
[C---:B------:R-:W-:Y:S02]  /*4940*/  ISETP.LT.OR P1, PT, R25.reuse, 0x9, !P3 ;  /* 0x000000091900780c */ /* 0x040fe40005f21670 */
[----:B-1----:R-:W-:Y:S01]  /*4950*/  F2FP.SATFINITE.E5M2.F32.PACK_AB_MERGE_C R17, RZ, R22, RZ ;  /* 0x00000016ff11723e */ /* 0x002fe200048060ff */
[----:B------:R-:W-:Y:S01]  /*4960*/  @!P5 STG.E.U8 desc[UR18][R8.64+0x30], R21 ;  /* 0x000030150800d986 */ /* 0x000fe2000c101112 */
[----:B------:R-:W-:Y:S02]  /*4970*/  ISETP.GE.AND P3, PT, R26, 0x39, PT ;  /* 0x000000391a00780c */ /* 0x000fe40003f66270 */
[C---:B------:R-:W-:Y:S01]  /*4980*/  ISETP.LT.OR P0, PT, R25.reuse, 0x9, !P0 ;  /* 0x000000091900780c */ /* 0x040fe20004701670 */
[----:B------:R1:W-:Y:S01]  /*4990*/  @!P6 STG.E.U8 desc[UR18][R8.64+0x31], R17 ;  /* 0x000031110800e986 */ /* 0x0003e2000c101112 */
[----:B------:R-:W-:-:S02]  /*49a0*/  ISETP.LT.OR P5, PT, R25, 0x1, !P3 ;  /* 0x000000011900780c */ /* 0x000fc40005fa1670 */
[C---:B------:R-:W-:Y:S02]  /*49b0*/  ISETP.LT.OR P6, PT, R25.reuse, 0x1, !P2 ;  /* 0x000000011900780c */ /* 0x040fe400057c1670 */
[C---:B------:R-:W-:Y:S02]  /*49c0*/  ISETP.LT.OR P3, PT, R25.reuse, 0x9, !P3 ;  /* 0x000000091900780c */ /* 0x040fe40005f61670 */
[----:B------:R-:W-:Y:S02]  /*49d0*/  ISETP.LT.OR P2, PT, R25, 0x9, !P2 ;  /* 0x000000091900780c */ /* 0x000fe40005741670 */
[----:B------:R-:W-:Y:S02]  /*49e0*/  F2FP.SATFINITE.E5M2.F32.PACK_AB_MERGE_C R19, RZ, R19, RZ ;  /* 0x00000013ff13723e */ /* 0x000fe400048060ff */
[----:B0-----:R-:W-:Y:S02]  /*49f0*/  F2FP.SATFINITE.E5M2.F32.PACK_AB_MERGE_C R13, RZ, R20, RZ ;  /* 0x00000014ff0d723e */ /* 0x001fe400048060ff */
[----:B------:R-:W-:Y:S01]  /*4a00*/  F2FP.SATFINITE.E5M2.F32.PACK_AB_MERGE_C R15, RZ, R15, RZ ;  /* 0x0000000fff0f723e */ /* 0x000fe200048060ff */
[----:B------:R0:W-:Y:S01]  /*4a10*/  @!P1 STG.E.U8 desc[UR18][R6.64+0x30], R19 ;  /* 0x0000301306009986 */ /* 0x0001e2000c101112 */
[----:B-1----:R-:W-:-:S02]  /*4a20*/  F2FP.SATFINITE.E5M2.F32.PACK_AB_MERGE_C R17, RZ, R18, RZ ;  /* 0x00000012ff11723e */ /* 0x002fc400048060ff */
[----:B------:R-:W-:Y:S01]  /*4a30*/  F2FP.SATFINITE.E5M2.F32.PACK_AB_MERGE_C R11, RZ, R11, RZ ;  /* 0x0000000bff0b723e */ /* 0x000fe200048060ff */
[----:B------:R0:W-:Y:S01]  /*4a40*/  @!P0 STG.E.U8 desc[UR18][R6.64+0x31], R13 ;  /* 0x0000310d06008986 */ /* 0x0001e2000c101112 */
[----:B------:R-:W-:-:S03]  /*4a50*/  F2FP.SATFINITE.E5M2.F32.PACK_AB_MERGE_C R21, RZ, R14, RZ ;  /* 0x0000000eff15723e */ /* 0x000fc600048060ff */
[----:B------:R0:W-:Y:S04]  /*4a60*/  @!P5 STG.E.U8 desc[UR18][R8.64+0x38], R15 ;  /* 0x0000380f0800d986 */ /* 0x0001e8000c101112 */
[----:B------:R0:W-:Y:S04]  /*4a70*/  @!P6 STG.E.U8 desc[UR18][R8.64+0x39], R17 ;  /* 0x000039110800e986 */ /* 0x0001e8000c101112 */
[----:B------:R0:W-:Y:S04]  /*4a80*/  @!P3 STG.E.U8 desc[UR18][R6.64+0x38], R11 ;  /* 0x0000380b0600b986 */ /* 0x0001e8000c101112 */
[----:B------:R0:W-:Y:S02]  /*4a90*/  @!P2 STG.E.U8 desc[UR18][R6.64+0x39], R21 ;  /* 0x000039150600a986 */ /* 0x0001e4000c101112 */
.L_x_97:
[----:B------:R-:W-:Y:S05]  /*4aa0*/  BSYNC B0 ;  /* 0x0000000000007941 */ /* 0x000fea0003800000 */
.L_x_31:
[----:B------:R-:W-:Y:S01]  /*4ab0*/  ULDC UR6, c[0x0][0xc] ;  /* 0x0000030000067ab9 */ /* 0x000fe20000000800 */
[----:B------:R-:W-:Y:S01]  /*4ac0*/  ULDC UR7, c[0x0][0x10] ;  /* 0x0000040000077ab9 */ /* 0x000fe20000000800 */
[----:B0-----:R-:W0:Y:S01]  /*4ad0*/  LDC R9, c[0x0][0x14] ;  /* 0x00000500ff097b82 */ /* 0x001e220000000800 */
[----:B------:R-:W-:Y:S01]  /*4ae0*/  UIMAD.WIDE.U32 UR6, UR6, UR7, URZ ;  /* 0x00000007060672a5 */ /* 0x000fe2000f8e003f */
[----:B------:R-:W-:Y:S02]  /*4af0*/  IMAD.MOV.U32 R6, RZ, RZ, R0 ;  /* 0x000000ffff067224 */ /* 0x000fe400078e0000 */
[----:B------:R-:W-:Y:S02]  /*4b00*/  IMAD.MOV.U32 R7, RZ, RZ, R5 ;  /* 0x000000ffff077224 */ /* 0x000fe400078e0005 */
[----:B------:R-:W-:Y:S02]  /*4b10*/  IMAD.MOV.U32 R13, RZ, RZ, -0x1 ;  /* 0xffffffffff0d7424 */ /* 0x000fe400078e00ff */
[----:B------:R-:W-:-:S02]  /*4b20*/  IMAD.MOV.U32 R69, RZ, RZ, -0x1 ;  /* 0xffffffffff457424 */ /* 0x000fc400078e00ff */
[----:B0-----:R-:W-:-:S04]  /*4b30*/  IMAD.WIDE.U32 R6, R9, UR6, R6 ;  /* 0x0000000609067c25 */ /* 0x001fc8000f8e0006 */
[----:B------:R-:W-:Y:S01]  /*4b40*/  IMAD R5, R9, UR7, RZ ;  /* 0x0000000709057c24 */ /* 0x000fe2000f8e02ff */
[----:B------:R-:W-:Y:S01]  /*4b50*/  ULDC.64 UR6, c[0x0][0x650] ;  /* 0x0001940000067ab9 */ /* 0x000fe20000000a00 */
[----:B------:R-:W-:Y:S01]  /*4b60*/  IMAD.MOV.U32 R0, RZ, RZ, R6 ;  /* 0x000000ffff007224 */ /* 0x000fe200078e0006 */
[----:B------:R-:W-:Y:S01]  /*4b70*/  ISETP.GE.U32.AND P0, PT, R6, UR6, PT ;  /* 0x0000000606007c0c */ /* 0x000fe2000bf06070 */
[----:B------:R-:W-:Y:S01]  /*4b80*/  IMAD.IADD R5, R7, 0x1, R5 ;  /* 0x0000000107057824 */ /* 0x000fe200078e0205 */
[----:B------:R-:W-:-:S04]  /*4b90*/  PRMT R7, RZ, 0x7610, R7 ;  /* 0x00007610ff077816 */ /* 0x000fc80000000007 */
[----:B------:R-:W-:-:S13]  /*4ba0*/  ISETP.GE.U32.AND.EX P0, PT, R5, UR7, PT, P0 ;  /* 0x0000000705007c0c */ /* 0x000fda000bf06100 */
[----:B------:R-:W-:Y:S05]  /*4bb0*/  @P0 BRA `(.L_x_98) ;  /* 0x0000000400640947 */ /* 0x000fea0003800000 */
[----:B------:R-:W0:Y:S01]  /*4bc0*/  S2R R20, SR_CTAID.X ;  /* 0x0000000000147919 */ /* 0x000e220000002500 */
[----:B------:R-:W0:Y:S01]  /*4bd0*/  LDC.64 R14, c[0x0][0x628] ;  /* 0x00018a00ff0e7b82 */ /* 0x000e220000000a00 */
[----:B------:R-:W-:Y:S01]  /*4be0*/  ULDC UR6, c[0x0][0x150] ;  /* 0x0000540000067ab9 */ /* 0x000fe20000000800 */
[----:B------:R-:W-:Y:S01]  /*4bf0*/  IMAD.MOV.U32 R12, RZ, RZ, R0 ;  /* 0x000000ffff0c7224 */ /* 0x000fe200078e0000 */
[----:B------:R-:W0:Y:S01]  /*4c00*/  S2R R22, SR_CTAID.Y ;  /* 0x0000000000167919 */ /* 0x000e220000002600 */
[----:B------:R-:W-:-:S04]  /*4c10*/  IMAD.MOV.U32 R13, RZ, RZ, R5 ;  /* 0x000000ffff0d7224 */ /* 0x000fc800078e0005 */
[----:B------:R-:W0:Y:S08]  /*4c20*/  LDC R23, c[0x0][0x144] ;  /* 0x00005100ff177b82 */ /* 0x000e300000000800 */
[----:B-1234-:R-:W1:Y:S08]  /*4c30*/  LDC R16, c[0x0][0x630] ;  /* 0x00018c00ff107b82 */ /* 0x01ee700000000800 */
[----:B------:R-:W2:Y:S01]  /*4c40*/  LDC.64 R18, c[0x0][0x620] ;  /* 0x00018800ff127b82 */ /* 0x000ea20000000a00 */
[----:B0-----:R-:W-:-:S04]  /*4c50*/  ISETP.NE.U32.AND P0, PT, R14, RZ, PT ;  /* 0x000000ff0e00720c */ /* 0x001fc80003f05070 */
[----:B------:R-:W-:Y:S02]  /*4c60*/  ISETP.NE.AND.EX P0, PT, R15, RZ, PT, P0 ;  /* 0x000000ff0f00720c */ /* 0x000fe40003f05300 */
[----:B------:R-:W-:-:S05]  /*4c70*/  I2FP.F32.U32 R6, R20 ;  /* 0x0000001400067245 */ /* 0x000fca0000201000 */
[----:B------:R-:W-:-:S04]  /*4c80*/  FMUL R6, R6, UR6 ;  /* 0x0000000606067c20 */ /* 0x000fc80008400000 */
[----:B------:R0:W3:Y:S02]  /*4c90*/  F2I.U32.TRUNC.NTZ R21, R6 ;  /* 0x0000000600157305 */ /* 0x0000e4000020f000 */
[----:B-1----:R-:W-:Y:S05]  /*4ca0*/  @!P0 BRA `(.L_x_99) ;  /* 0x0000000000288947 */ /* 0x002fea0003800000 */
[----:B------:R-:W1:Y:S02]  /*4cb0*/  LDC R7, c[0x0][0x634] ;  /* 0x00018d00ff077b82 */ /* 0x000e640000000800 */
[----:B-1----:R-:W-:-:S05]  /*4cc0*/  IADD3 R11, P0, R0, R7, RZ ;  /* 0x00000007000b7210 */ /* 0x002fca0007f1e0ff */
[----:B------:R-:W-:-:S04]  /*4cd0*/  IMAD.X R17, RZ, RZ, R5, P0 ;  /* 0x000000ffff117224 */ /* 0x000fc800000e0605 */
[----:B0-----:R-:W-:-:S04]  /*4ce0*/  IMAD.WIDE.U32 R6, R17, R14, RZ ;  /* 0x0000000e11067225 */ /* 0x001fc800078e00ff */
[----:B-----5:R-:W-:-:S04]  /*4cf0*/  IMAD.WIDE.U32 R8, P0, R11, R15, R6 ;  /* 0x0000000f0b087225 */ /* 0x020fc80007800006 */
[----:B------:R-:W-:-:S04]  /*4d00*/  IMAD.WIDE.U32 R6, R11, R14, RZ ;  /* 0x0000000e0b067225 */ /* 0x000fc800078e00ff */
[----:B------:R-:W-:Y:S01]  /*4d10*/  IMAD.X R13, RZ, RZ, RZ, P0 ;  /* 0x000000ffff0d7224 */ /* 0x000fe200000e06ff */
[----:B------:R-:W-:Y:S01]  /*4d20*/  IADD3 RZ, P0, R7, R8, RZ ;  /* 0x0000000807ff7210 */ /* 0x000fe20007f1e0ff */
[----:B------:R-:W-:-:S04]  /*4d30*/  IMAD.MOV.U32 R12, RZ, RZ, R9 ;  /* 0x000000ffff0c7224 */ /* 0x000fc800078e0009 */
[----:B------:R-:W-:-:S08]  /*4d40*/  IMAD.WIDE.U32.X R12, R17, R15, R12, P0 ;  /* 0x0000000f110c7225 */ /* 0x000fd000000e040c */
.L_x_99:
[-CC-:B------:R-:W-:Y:S01]  /*4d50*/  SHF.R.U64 R69, R12, R16.reuse, R13.reuse ;  /* 0x000000100c457219 */ /* 0x180fe2000000120d */
[----:B------:R-:W1:Y:S01]  /*4d60*/  LDC.64 R28, c[0x0][0x640] ;  /* 0x00019000ff1c7b82 */ /* 0x000e620000000a00 */
[----:B0-----:R-:W-:Y:S01]  /*4d70*/  SHF.R.U32.HI R6, RZ, R16, R13 ;  /* 0x00000010ff067219 */ /* 0x001fe2000001160d */
[----:B---3--:R-:W-:Y:S01]  /*4d80*/  IMAD.MOV R21, RZ, RZ, -R21 ;  /* 0x000000ffff157224 */ /* 0x008fe200078e0a15 */
[----:B------:R-:W-:Y:S01]  /*4d90*/  IADD3 R9, P0, RZ, -R69, RZ ;  /* 0x80000045ff097210 */ /* 0x000fe20007f1e0ff */
[----:B------:R-:W-:Y:S01]  /*4da0*/  ULDC UR6, c[0x0][0x154] ;  /* 0x0000550000067ab9 */ /* 0x000fe20000000800 */
[----:B------:R-:W-:Y:S02]  /*4db0*/  IMAD.MOV.U32 R11, RZ, RZ, 0x1 ;  /* 0x00000001ff0b7424 */ /* 0x000fe400078e00ff */
[----:B------:R-:W-:Y:S01]  /*4dc0*/  IMAD R21, R23, R21, R20 ;  /* 0x0000001517157224 */ /* 0x000fe200078e0214 */
[----:B------:R-:W0:Y:S01]  /*4dd0*/  LDC R12, c[0x0][0x618] ;  /* 0x00018600ff0c7b82 */ /* 0x000e220000000800 */
[----:B------:R-:W-:-:S02]  /*4de0*/  IMAD.X R7, RZ, RZ, ~R6, P0 ;  /* 0x000000ffff077224 */ /* 0x000fc400000e0e06 */
[----:B------:R-:W-:Y:S02]  /*4df0*/  IMAD.MOV.U32 R6, RZ, RZ, R0 ;  /* 0x000000ffff067224 */ /* 0x000fe400078e0000 */
[-C--:B--2--5:R-:W-:Y:S02]  /*4e00*/  IMAD R8, R7, R18.reuse, RZ ;  /* 0x0000001207087224 */ /* 0x0a4fe400078e02ff */
[----:B------:R-:W-:Y:S01]  /*4e10*/  IMAD.MOV.U32 R7, RZ, RZ, R5 ;  /* 0x000000ffff077224 */ /* 0x000fe200078e0005 */
[----:B------:R-:W2:Y:S01]  /*4e20*/  LDC R24, c[0x0][0x608] ;  /* 0x00018200ff187b82 */ /* 0x000ea20000000800 */
[----:B------:R-:W-:-:S04]  /*4e30*/  IMAD.WIDE.U32 R6, R9, R18, R6 ;  /* 0x0000001209067225 */ /* 0x000fc800078e0006 */
[----:B------:R-:W-:-:S03]  /*4e40*/  IMAD R9, R9, R19, R8 ;  /* 0x0000001309097224 */ /* 0x000fc600078e0208 */
[----:B------:R-:W3:Y:S01]  /*4e50*/  LDC R26, c[0x0][0x658] ;  /* 0x00019600ff1a7b82 */ /* 0x000ee20000000800 */
[----:B------:R-:W-:Y:S01]  /*4e60*/  I2FP.F32.U32 R8, R22 ;  /* 0x0000001600087245 */ /* 0x000fe20000201000 */
[----:B------:R-:W-:Y:S01]  /*4e70*/  IMAD.IADD R7, R7, 0x1, R9 ;  /* 0x0000000107077824 */ /* 0x000fe200078e0209 */
[----:B-1----:R-:W-:Y:S01]  /*4e80*/  ISETP.NE.U32.AND P0, PT, R28, RZ, PT ;  /* 0x000000ff1c00720c */ /* 0x002fe20003f05070 */
[----:B------:R-:W-:Y:S02]  /*4e90*/  IMAD.MOV.U32 R9, RZ, RZ, -0x1 ;  /* 0xffffffffff097424 */ /* 0x000fe400078e00ff */
[----:B------:R-:W-:Y:S02]  /*4ea0*/  FMUL R8, R8, UR6 ;  /* 0x0000000608087c20 */ /* 0x000fe40008400000 */
[----:B------:R-:W1:Y:S01]  /*4eb0*/  LDC R19, c[0x0][0x148] ;  /* 0x00005200ff137b82 */ /* 0x000e620000000800 */
[----:B0-----:R-:W-:Y:S01]  /*4ec0*/  SHF.R.U64 R16, R6, R12, R7 ;  /* 0x0000000c06107219 */ /* 0x001fe20000001207 */
[----:B------:R0:W4:Y:S01]  /*4ed0*/  F2I.U32.TRUNC.NTZ R17, R8 ;  /* 0x0000000800117305 */ /* 0x000122000020f000 */
[----:B------:R-:W-:-:S02]  /*4ee0*/  ISETP.NE.AND.EX P0, PT, R29, RZ, PT, P0 ;  /* 0x000000ff1d00720c */ /* 0x000fc40003f05300 */
[----:B------:R-:W-:-:S03]  /*4ef0*/  SHF.R.U32.HI R7, RZ, R12, R7 ;  /* 0x0000000cff077219 */ /* 0x000fc60000011607 */
[----:B------:R-:W0:Y:S01]  /*4f00*/  LDC R20, c[0x0][0x600] ;  /* 0x00018000ff147b82 */ /* 0x000e220000000800 */
[-CC-:B--2---:R-:W-:Y:S02]  /*4f10*/  SHF.R.U64 R14, R16, R24.reuse, R7.reuse ;  /* 0x00000018100e7219 */ /* 0x184fe40000001207 */
[----:B------:R-:W-:-:S05]  /*4f20*/  SHF.R.U32.HI R7, RZ, R24, R7 ;  /* 0x00000018ff077219 */ /* 0x000fca0000011607 */
[----:B------:R-:W2:Y:S01]  /*4f30*/  LDC R25, c[0x0][0x648] ;  /* 0x00019200ff197b82 */ /* 0x000ea20000000800 */
[-CC-:B---3--:R-:W-:Y:S02]  /*4f40*/  SHF.R.U64 R18, R14, R26.reuse, R7.reuse ;  /* 0x0000001a0e127219 */ /* 0x188fe40000001207 */
[-C--:B------:R-:W-:Y:S02]  /*4f50*/  SHF.L.U32 R9, R9, R26.reuse, RZ ;  /* 0x0000001a09097219 */ /* 0x080fe400000006ff */
[-C--:B------:R-:W-:Y:S01]  /*4f60*/  SHF.R.U32.HI R7, RZ, R26.reuse, R7 ;  /* 0x0000001aff077219 */ /* 0x080fe20000011607 */
[----:B------:R-:W-:Y:S01]  /*4f70*/  IMAD.MOV.U32 R6, RZ, RZ, R18 ;  /* 0x000000ffff067224 */ /* 0x000fe200078e0012 */
[----:B------:R-:W-:Y:S01]  /*4f80*/  SHF.L.U32 R24, R11, R26, RZ ;  /* 0x0000001a0b187219 */ /* 0x000fe200000006ff */
[----:B------:R-:W3:Y:S01]  /*4f90*/  LDC R27, c[0x0][0x638] ;  /* 0x00018e00ff1b7b82 */ /* 0x000ee20000000800 */
[----:B------:R-:W-:-:S07]  /*4fa0*/  LOP3.LUT R23, RZ, R9, RZ, 0x33, !PT ;  /* 0x00000009ff177212 */ /* 0x000fce00078e33ff */
[----:B------:R-:W0:Y:S01]  /*4fb0*/  LDC R30, c[0x0][0x610] ;  /* 0x00018400ff1e7b82 */ /* 0x000e220000000800 */
[----:B----4-:R-:W-:Y:S05]  /*4fc0*/  @!P0 BRA `(.L_x_100) ;  /* 0x0000000000288947 */ /* 0x010fea0003800000 */
[----:B------:R-:W4:Y:S02]  /*4fd0*/  LDC R11, c[0x0][0x64c] ;  /* 0x00019300ff0b7b82 */ /* 0x000f240000000800 */
[----:B----4-:R-:W-:-:S05]  /*4fe0*/  IADD3 R11, P0, R18, R11, RZ ;  /* 0x0000000b120b7210 */ /* 0x010fca0007f1e0ff */
[----:B------:R-:W-:-:S04]  /*4ff0*/  IMAD.X R15, RZ, RZ, R7, P0 ;  /* 0x000000ffff0f7224 */ /* 0x000fc800000e0607 */
[----:B------:R-:W-:-:S04]  /*5000*/  IMAD.WIDE.U32 R6, R15, R28, RZ ;  /* 0x0000001c0f067225 */ /* 0x000fc800078e00ff */
[----:B0-----:R-:W-:-:S04]  /*5010*/  IMAD.WIDE.U32 R8, P0, R11, R29, R6 ;  /* 0x0000001d0b087225 */ /* 0x001fc80007800006 */
[----:B------:R-:W-:-:S04]  /*5020*/  IMAD.WIDE.U32 R6, R11, R28, RZ ;  /* 0x0000001c0b067225 */ /* 0x000fc800078e00ff */
[----:B------:R-:W-:Y:S01]  /*5030*/  IMAD.X R13, RZ, RZ, RZ, P0 ;  /* 0x000000ffff0d7224 */ /* 0x000fe200000e06ff */
[----:B------:R-:W-:Y:S01]  /*5040*/  IADD3 RZ, P0, R7, R8, RZ ;  /* 0x0000000807ff7210 */ /* 0x000fe20007f1e0ff */
[----:B------:R-:W-:-:S04]  /*5050*/  IMAD.MOV.U32 R12, RZ, RZ, R9 ;  /* 0x000000ffff0c7224 */ /* 0x000fc800078e0009 */
[----:B------:R-:W-:-:S08]  /*5060*/  IMAD.WIDE.U32.X R6, R15, R29, R12, P0 ;  /* 0x0000001d0f067225 */ /* 0x000fd000000e040c */
.L_x_100:
[----:B--2---:R-:W-:Y:S01]  /*5070*/  SHF.R.U64 R6, R6, R25, R7 ;  /* 0x0000001906067219 */ /* 0x004fe20000001207 */
[----:B0-----:R-:W-:Y:S01]  /*5080*/  VIADD R11, R20, 0xffffffff ;  /* 0xffffffff140b7836 */ /* 0x001fe20000000000 */
[----:B------:R-:W-:Y:S01]  /*5090*/  LOP3.LUT R9, R14, R23, RZ, 0xc0, !PT ;  /* 0x000000170e097212 */ /* 0x000fe200078ec0ff */
[----:B------:R-:W-:Y:S02]  /*50a0*/  IMAD.MOV R17, RZ, RZ, -R17 ;  /* 0x000000ffff117224 */ /* 0x000fe400078e0a11 */
[----:B------:R-:W-:Y:S02]  /*50b0*/  IMAD.MOV R7, RZ, RZ, -R6 ;  /* 0x000000ffff077224 */ /* 0x000fe400078e0a06 */
[----:B------:R-:W-:Y:S01]  /*50c0*/  IMAD R24, R24, R6, R9 ;  /* 0x0000000618187224 */ /* 0x000fe200078e0209 */
[----:B------:R-:W-:Y:S01]  /*50d0*/  LOP3.LUT R9, R16, R11, RZ, 0xc0, !PT ;  /* 0x0000000b10097212 */ /* 0x000fe200078ec0ff */
[----:B-1----:R-:W-:Y:S02]  /*50e0*/  @P4 IMAD R21, R19, R17, R22 ;  /* 0x0000001113154224 */ /* 0x002fe400078e0216 */
[----:B---3--:R-:W-:-:S02]  /*50f0*/  IMAD R6, R7, R27, R18 ;  /* 0x0000001b07067224 */ /* 0x008fc400078e0212 */
[----:B------:R-:W-:Y:S02]  /*5100*/  IMAD R24, R24, R30, R21 ;  /* 0x0000001e18187224 */ /* 0x000fe400078e0215 */
[----:B------:R-:W-:Y:S02]  /*5110*/  IMAD R9, R6, R20, R9 ;  /* 0x0000001406097224 */ /* 0x000fe400078e0209 */
[----:B------:R-:W-:-:S03]  /*5120*/  IMAD.MOV.U32 R7, RZ, RZ, 0x1 ;  /* 0x00000001ff077424 */ /* 0x000fc600078e00ff */
[----:B------:R-:W-:Y:S02]  /*5130*/  SEL R13, R9, R24, !P4 ;  /* 0x00000018090d7207 */ /* 0x000fe40006000000 */
[----:B------:R-:W-:-:S07]  /*5140*/  SEL R24, R24, R9, !P4 ;  /* 0x0000000918187207 */ /* 0x000fce0006000000 */
.L_x_98:
[----:B------:R-:W-:Y:S01]  /*5150*/  UIADD3 UR5, UR9, UR5, URZ ;  /* 0x0000000509057290 */ /* 0x000fe2000fffe03f */
[----:B------:R-:W-:Y:S01]  /*5160*/  LOP3.LUT P0, RZ, R7, 0xff, RZ, 0xc0, !PT ;  /* 0x000000ff07ff7812 */ /* 0x000fe2000780c0ff */
[----:B------:R-:W-:Y:S02]  /*5170*/  IMAD.MOV.U32 R12, RZ, RZ, R24 ;  /* 0x000000ffff0c7224 */ /* 0x000fe400078e0018 */
[----:B------:R-:W-:Y:S02]  /*5180*/  USHF.R.U32.HI UR6, URZ, 0x2, UR5 ;  /* 0x000000023f067899 */ /* 0x000fe40008011605 */
[----:B------:R-:W-:Y:S02]  /*5190*/  UISETP.GT.U32.AND UP1, UPT, UR5, 0x3, UPT ;  /* 0x000000030500788c */ /* 0x000fe4000bf24070 */
[----:B------:R-:W-:Y:S02]  /*51a0*/  ULOP3.LUT UR6, UR6, 0x1, URZ, 0xc0, !UPT ;  /* 0x0000000106067892 */ /* 0x000fe4000f8ec03f */
[----:B------:R-:W-:-:S02]  /*51b0*/  UISETP.LT.U32.AND UP1, UPT, UR9, 0x4, UP1 ;  /* 0x000000040900788c */ /* 0x000fc40008f21070 */
[----:B------:R-:W-:Y:S02]  /*51c0*/  UISETP.NE.U32.AND UP0, UPT, UR6, 0x1, UPT ;  /* 0x000000010600788c */ /* 0x000fe4000bf05070 */
[----:B------:R-:W-:Y:S02]  /*51d0*/  USEL UR7, URZ, 0x1, !UP1 ;  /* 0x000000013f077887 */ /* 0x000fe4000c800000 */
[----:B------:R-:W-:Y:S02]  /*51e0*/  UISETP.GT.U32.AND UP0, UPT, UR9, 0x3, !UP0 ;  /* 0x000000030900788c */ /* 0x000fe4000c704070 */
[----:B------:R-:W-:Y:S02]  /*51f0*/  ULOP3.LUT UR5, UR5, 0x3, URZ, 0xc0, !UPT ;  /* 0x0000000305057892 */ /* 0x000fe4000f8ec03f */
[----:B------:R-:W-:-:S04]  /*5200*/  USEL UR6, URZ, 0x1, !UP0 ;  /* 0x000000013f067887 */ /* 0x000fc8000c000000 */
[----:B------:R-:W-:Y:S01]  /*5210*/  ULOP3.LUT UR4, UR6, UR4, UR7, 0x96, !UPT ;  /* 0x0000000406047292 */ /* 0x000fe2000f8e9607 */
[----:B------:R-:W-:Y:S11]  /*5220*/  @P0 BRA `(.L_x_101) ;  /* 0xffffffbc00440947 */ /* 0x000ff6000383ffff */
[----:B------:R-:W-:Y:S05]  /*5230*/  EXIT ;  /* 0x000000000000794d */ /* 0x000fea0003800000 */
.L_x_3:
[----:B0-----:R-:W-:Y:S01]  /*5240*/  ULDC.64 UR4, c[0x0][0x650] ;  /* 0x0001940000047ab9 */ /* 0x001fe20000000a00 */
        /* <DEDUP_REMOVED lines=25> */
.L_x_103:
[-CC-:B------:R-:W-:Y:S01]  /*53e0*/  SHF.R.U64 R17, R14, R18.reuse, R15.reuse ;  /* 0x000000120e117219 */ /* 0x180fe2000000120f */
[----:B------:R-:W0:Y:S01]  /*53f0*/  LDC R16, c[0x0][0x618] ;  /* 0x00018600ff107b82 */ /* 0x000e220000000800 */
[----:B------:R-:W-:Y:S01]  /*5400*/  SHF.R.U32.HI R7, RZ, R18, R15 ;  /* 0x00000012ff077219 */ /* 0x000fe2000001160f */
[----:B------:R-:W-:Y:S01]  /*5410*/  ULDC UR4, c[0x0][0x150] ;  /* 0x0000540000047ab9 */ /* 0x000fe20000000800 */
[----:B------:R-:W-:Y:S01]  /*5420*/  IADD3 R9, P0, RZ, -R17, RZ ;  /* 0x80000011ff097210 */ /* 0x000fe20007f1e0ff */
[----:B------:R-:W-:Y:S01]  /*5430*/  IMAD.MOV.U32 R10, RZ, RZ, R0 ;  /* 0x000000ffff0a7224 */ /* 0x000fe200078e0000 */
[----:B------:R-:W-:Y:S01]  /*5440*/  I2FP.F32.U32 R12, R6 ;  /* 0x00000006000c7245 */ /* 0x000fe20000201000 */
[----:B------:R-:W-:Y:S02]  /*5450*/  IMAD.MOV.U32 R11, RZ, RZ, R5 ;  /* 0x000000ffff0b7224 */ /* 0x000fe400078e0005 */
[----:B------:R-:W1:Y:S01]  /*5460*/  LDC.64 R26, c[0x0][0x640] ;  /* 0x00019000ff1a7b82 */ /* 0x000e620000000a00 */
[----:B------:R-:W-:-:S02]  /*5470*/  IMAD.X R7, RZ, RZ, ~R7, P0 ;  /* 0x000000ffff077224 */ /* 0x000fc400000e0e07 */
[----:B------:R-:W-:Y:S01]  /*5480*/  FMUL R13, R12, UR4 ;  /* 0x000000040c0d7c20 */ /* 0x000fe20008400000 */
[----:B------:R-:W-:Y:S01]  /*5490*/  IMAD.WIDE.U32 R10, R9, R20, R10 ;  /* 0x00000014090a7225 */ /* 0x000fe200078e000a */
[----:B------:R-:W-:-:S03]  /*54a0*/  ULDC UR4, c[0x0][0x154] ;  /* 0x0000550000047ab9 */ /* 0x000fc60000000800 */
[----:B------:R-:W-:Y:S01]  /*54b0*/  IMAD R12, R7, R20, RZ ;  /* 0x00000014070c7224 */ /* 0x000fe200078e02ff */
[----:B------:R-:W2:Y:S01]  /*54c0*/  LDC R15, c[0x0][0x144] ;  /* 0x00005100ff0f7b82 */ /* 0x000ea20000000800 */
[----:B------:R-:W3:Y:S02]  /*54d0*/  F2I.U32.TRUNC.NTZ R13, R13 ;  /* 0x0000000d000d7305 */ /* 0x000ee4000020f000 */
[----:B------:R-:W-:Y:S02]  /*54e0*/  IMAD R7, R9, R21, R12 ;  /* 0x0000001509077224 */ /* 0x000fe400078e020c */
[----:B------:R-:W-:Y:S02]  /*54f0*/  IMAD.MOV.U32 R12, RZ, RZ, 0x1 ;  /* 0x00000001ff0c7424 */ /* 0x000fe400078e00ff */
[----:B------:R-:W-:Y:S01]  /*5500*/  IMAD.IADD R7, R11, 0x1, R7 ;  /* 0x000000010b077824 */ /* 0x000fe200078e0207 */
[----:B------:R-:W4:Y:S04]  /*5510*/  LDC R18, c[0x0][0x608] ;  /* 0x00018200ff127b82 */ /* 0x000f280000000800 */
[----:B0-----:R-:W-:-:S02]  /*5520*/  SHF.R.U64 R14, R10, R16, R7 ;  /* 0x000000100a0e7219 */ /* 0x001fc40000001207 */
[----:B------:R-:W-:Y:S02]  /*5530*/  I2FP.F32.U32 R10, R8 ;  /* 0x00000008000a7245 */ /* 0x000fe40000201000 */
[----:B------:R-:W0:Y:S01]  /*5540*/  LDC R25, c[0x0][0x658] ;  /* 0x00019600ff197b82 */ /* 0x000e220000000800 */
[----:B-1----:R-:W-:Y:S01]  /*5550*/  ISETP.NE.U32.AND P0, PT, R26, RZ, PT ;  /* 0x000000ff1a00720c */ /* 0x002fe20003f05070 */
[----:B---3--:R-:W-:Y:S01]  /*5560*/  IMAD.MOV R9, RZ, RZ, -R13 ;  /* 0x000000ffff097224 */ /* 0x008fe200078e0a0d */
[----:B------:R-:W-:Y:S01]  /*5570*/  SHF.R.U32.HI R7, RZ, R16, R7 ;  /* 0x00000010ff077219 */ /* 0x000fe20000011607 */
[----:B------:R-:W-:Y:S01]  /*5580*/  FMUL R10, R10, UR4 ;  /* 0x000000040a0a7c20 */ /* 0x000fe20008400000 */
[----:B------:R-:W-:Y:S01]  /*5590*/  ISETP.NE.AND.EX P0, PT, R27, RZ, PT, P0 ;  /* 0x000000ff1b00720c */ /* 0x000fe20003f05300 */
[----:B------:R-:W-:Y:S02]  /*55a0*/  IMAD.MOV.U32 R16, RZ, RZ, -0x1 ;  /* 0xffffffffff107424 */ /* 0x000fe400078e00ff */
[----:B------:R-:W1:Y:S01]  /*55b0*/  LDC R21, c[0x0][0x148] ;  /* 0x00005200ff157b82 */ /* 0x000e620000000800 */
[----:B--2---:R-:W-:-:S07]  /*55c0*/  IMAD R23, R15, R9, R6 ;  /* 0x000000090f177224 */ /* 0x004fce00078e0206 */
[----:B------:R-:W2:Y:S01]  /*55d0*/  LDC R20, c[0x0][0x600] ;  /* 0x00018000ff147b82 */ /* 0x000ea20000000800 */
[-CC-:B----4-:R-:W-:Y:S02]  /*55e0*/  SHF.R.U64 R19, R14, R18.reuse, R7.reuse ;  /* 0x000000120e137219 */ /* 0x190fe40000001207 */
[----:B------:R-:W-:Y:S02]  /*55f0*/  SHF.R.U32.HI R6, RZ, R18, R7 ;  /* 0x00000012ff067219 */ /* 0x000fe40000011607 */
[----:B------:R3:W4:Y:S03]  /*5600*/  F2I.U32.TRUNC.NTZ R18, R10 ;  /* 0x0000000a00127305 */ /* 0x000726000020f000 */
[----:B------:R-:W1:Y:S01]  /*5610*/  LDC R22, c[0x0][0x648] ;  /* 0x00019200ff167b82 */ /* 0x000e620000000800 */
[-C--:B0-----:R-:W-:Y:S02]  /*5620*/  SHF.L.U32 R9, R16, R25.reuse, RZ ;  /* 0x0000001910097219 */ /* 0x081fe400000006ff */
[----:B------:R-:W-:-:S02]  /*5630*/  SHF.R.U64 R16, R19, R25, R6 ;  /* 0x0000001913107219 */ /* 0x000fc40000001206 */
[-C--:B------:R-:W-:Y:S02]  /*5640*/  SHF.R.U32.HI R7, RZ, R25.reuse, R6 ;  /* 0x00000019ff077219 */ /* 0x080fe40000011606 */
[----:B------:R-:W-:Y:S01]  /*5650*/  SHF.L.U32 R25, R12, R25, RZ ;  /* 0x000000190c197219 */ /* 0x000fe200000006ff */
[----:B------:R-:W0:Y:S01]  /*5660*/  LDC R24, c[0x0][0x638] ;  /* 0x00018e00ff187b82 */ /* 0x000e220000000800 */
[----:B------:R-:W-:Y:S01]  /*5670*/  LOP3.LUT R28, RZ, R9, RZ, 0x33, !PT ;  /* 0x00000009ff1c7212 */ /* 0x000fe200078e33ff */
[----:B------:R-:W-:-:S06]  /*5680*/  IMAD.MOV.U32 R6, RZ, RZ, R16 ;  /* 0x000000ffff067224 */ /* 0x000fcc00078e0010 */
[----:B------:R-:W0:Y:S01]  /*5690*/  LDC R29, c[0x0][0x610] ;  /* 0x00018400ff1d7b82 */ /* 0x000e220000000800 */
[----:B---34-:R-:W-:Y:S05]  /*56a0*/  @!P0 BRA `(.L_x_104) ;  /* 0x0000000000288947 */ /* 0x018fea0003800000 */
        /* <DEDUP_REMOVED lines=10> */
.L_x_104:
[----:B-1----:R-:W-:Y:S01]  /*5750*/  SHF.R.U64 R7, R6, R22, R7 ;  /* 0x0000001606077219 */ /* 0x002fe20000001207 */
[----:B--2---:R-:W-:Y:S01]  /*5760*/  VIADD R11, R20, 0xffffffff ;  /* 0xffffffff140b7836 */ /* 0x004fe20000000000 */
[----:B------:R-:W-:Y:S01]  /*5770*/  LOP3.LUT R6, R19, R28, RZ, 0xc0, !PT ;  /* 0x0000001c13067212 */ /* 0x000fe200078ec0ff */
[----:B------:R-:W-:Y:S02]  /*5780*/  IMAD.MOV R18, RZ, RZ, -R18 ;  /* 0x000000ffff127224 */ /* 0x000fe400078e0a12 */
[----:B------:R-:W-:Y:S02]  /*5790*/  IMAD.MOV R9, RZ, RZ, -R7 ;  /* 0x000000ffff097224 */ /* 0x000fe400078e0a07 */
[----:B------:R-:W-:Y:S01]  /*57a0*/  IMAD R12, R25, R7, R6 ;  /* 0x00000007190c7224 */ /* 0x000fe200078e0206 */
[----:B------:R-:W-:Y:S01]  /*57b0*/  LOP3.LUT R7, R14, R11, RZ, 0xc0, !PT ;  /* 0x0000000b0e077212 */ /* 0x000fe200078ec0ff */
[----:B------:R-:W-:Y:S02]  /*57c0*/  @P4 IMAD R23, R21, R18, R8 ;  /* 0x0000001215174224 */ /* 0x000fe400078e0208 */
[----:B0-----:R-:W-:-:S02]  /*57d0*/  IMAD R6, R9, R24, R16 ;  /* 0x0000001809067224 */ /* 0x001fc400078e0210 */
[----:B------:R-:W-:Y:S02]  /*57e0*/  IMAD R12, R12, R29, R23 ;  /* 0x0000001d0c0c7224 */ /* 0x000fe400078e0217 */
[----:B------:R-:W-:Y:S02]  /*57f0*/  IMAD R7, R6, R20, R7 ;  /* 0x0000001406077224 */ /* 0x000fe400078e0207 */
[----:B------:R-:W-:Y:S02]  /*5800*/  IMAD.MOV.U32 R10, RZ, RZ, 0x1 ;  /* 0x00000001ff0a7424 */ /* 0x000fe400078e00ff */
[----:B------:R-:W-:Y:S01]  /*5810*/  IMAD.MOV.U32 R9, RZ, RZ, R17 ;  /* 0x000000ffff097224 */ /* 0x000fe200078e0011 */
[----:B------:R-:W-:Y:S02]  /*5820*/  SEL R16, R7, R12, !P4 ;  /* 0x0000000c07107207 */ /* 0x000fe40006000000 */
[----:B------:R-:W-:-:S07]  /*5830*/  SEL R12, R12, R7, !P4 ;  /* 0x000000070c0c7207 */ /* 0x000fce0006000000 */
.L_x_102:
[----:B------:R-:W-:-:S08]  /*5840*/  NOP ;  /* 0x0000000000007918 */ /* 0x000fd00000000000 */
[----:B------:R-:W0:-:S00]  /*5850*/  USETMAXREG.DEALLOC.CTAPOOL 0x28 ;  /* 0x00000028000079c8 */ /* 0x000e0000080e0500 */
[----:B0-----:R-:W-:-:S13]  /*5860*/  ISETP.NE.AND P0, PT, R3, RZ, PT ;  /* 0x000000ff0300720c */ /* 0x001fda0003f05270 */
[----:B------:R-:W-:Y:S05]  /*5870*/  @P0 EXIT ;  /* 0x000000000000094d */ /* 0x000fea0003800000 */
[----:B------:R-:W-:Y:S01]  /*5880*/  LOP3.LUT P0, RZ, R10, 0xff, RZ, 0xc0, !PT ;  /* 0x000000ff0aff7812 */ /* 0x000fe2000780c0ff */
[----:B------:R-:W-:Y:S02]  /*5890*/  IMAD.MOV.U32 R11, RZ, RZ, 0x1 ;  /* 0x00000001ff0b7424 */ /* 0x000fe400078e00ff */
[----:B------:R-:W-:-:S10]  /*58a0*/  IMAD.MOV.U32 R10, RZ, RZ, RZ ;  /* 0x000000ffff0a7224 */ /* 0x000fd400078e00ff */
[----:B------:R-:W-:Y:S05]  /*58b0*/  @!P0 BRA `(.L_x_105) ;  /* 0x0000000c003c8947 */ /* 0x000fea0003800000 */
[----:B------:R-:W0:Y:S01]  /*58c0*/  LDC R3, c[0x0][0x28c] ;  /* 0x0000a300ff037b82 */ /* 0x000e220000000800 */
[----:B------:R-:W-:Y:S01]  /*58d0*/  ULDC UR5, c[0x0][0x600] ;  /* 0x0001800000057ab9 */ /* 0x000fe20000000800 */
[----:B------:R-:W-:Y:S01]  /*58e0*/  ULDC UR4, c[0x0][0xc] ;  /* 0x0000030000047ab9 */ /* 0x000fe20000000800 */
[----:B------:R-:W-:Y:S01]  /*58f0*/  UIADD3 UR16, UR5, -0x1, URZ ;  /* 0xffffffff05107890 */ /* 0x000fe2000fffe03f */
[C---:B------:R-:W-:Y:S01]  /*5900*/  LOP3.LUT P3, RZ, R2.reuse, 0x7f, RZ, 0xc0, !PT ;  /* 0x0000007f02ff7812 */ /* 0x040fe2000786c0ff */
[----:B------:R-:W-:Y:S01]  /*5910*/  ULDC UR6, c[0x0][0x658] ;  /* 0x0001960000067ab9 */ /* 0x000fe20000000800 */
[----:B------:R-:W-:Y:S01]  /*5920*/  ULDC UR5, c[0x0][0x10] ;  /* 0x0000040000057ab9 */ /* 0x000fe20000000800 */
[----:B------:R-:W-:Y:S01]  /*5930*/  UMOV UR7, 0xffffffff ;  /* 0xffffffff00077882 */ /* 0x000fe20000000000 */
[----:B------:R-:W-:Y:S01]  /*5940*/  UMOV UR8, 0x1 ;  /* 0x0000000100087882 */ /* 0x000fe20000000000 */
[----:B------:R-:W-:Y:S01]  /*5950*/  UIMAD.WIDE.U32 UR4, UR4, UR5, URZ ;  /* 0x00000005040472a5 */ /* 0x000fe2000f8e003f */
[----:B------:R-:W-:Y:S01]  /*5960*/  LOP3.LUT P0, RZ, R2, 0x1f, RZ, 0xc0, !PT ;  /* 0x0000001f02ff7812 */ /* 0x000fe2000780c0ff */
[----:B------:R-:W-:Y:S01]  /*5970*/  USHF.L.U32 UR7, UR7, UR6, URZ ;  /* 0x0000000607077299 */ /* 0x000fe2000800063f */
[----:B------:R-:W-:Y:S01]  /*5980*/  BSSY B0, `(.L_x_105) ;  /* 0x00000c2000007945 */ /* 0x000fe20003800000 */
[----:B------:R-:W-:Y:S01]  /*5990*/  USHF.L.U32 UR18, UR8, UR6, URZ ;  /* 0x0000000608127299 */ /* 0x000fe2000800063f */
[----:B------:R-:W-:Y:S01]  /*59a0*/  IMAD.MOV.U32 R14, RZ, RZ, 0x1 ;  /* 0x00000001ff0e7424 */ /* 0x000fe200078e00ff */
[----:B------:R-:W-:Y:S01]  /*59b0*/  LOP3.LUT R17, R4, 0x2, RZ, 0xfc, !PT ;  /* 0x0000000204117812 */ /* 0x000fe200078efcff */
[----:B------:R-:W-:Y:S01]  /*59c0*/  ULDC UR6, c[0x0][0x14] ;  /* 0x0000050000067ab9 */ /* 0x000fe20000000800 */
[----:B------:R-:W-:Y:S01]  /*59d0*/  PLOP3.LUT P0, PT, P0, P3, PT, 0x8a, 0x0 ;  /* 0x000000000000781c */ /* 0x000fe20000707172 */
[----:B------:R-:W-:Y:S01]  /*59e0*/  UIMAD.WIDE.U32 UR20, UR4, UR6, URZ ;  /* 0x00000006041472a5 */ /* 0x000fe2000f8e003f */
[----:B------:R-:W-:Y:S01]  /*59f0*/  IMAD.MOV.U32 R11, RZ, RZ, 0x1 ;  /* 0x00000001ff0b7424 */ /* 0x000fe200078e00ff */
[----:B------:R-:W-:Y:S01]  /*5a00*/  UIMAD UR13, UR5, UR6, URZ ;  /* 0x00000006050d72a4 */ /* 0x000fe2000f8e023f */
[----:B------:R-:W-:Y:S01]  /*5a10*/  IMAD.MOV.U32 R10, RZ, RZ, RZ ;  /* 0x000000ffff0a7224 */ /* 0x000fe200078e00ff */
[----:B------:R-:W-:Y:S01]  /*5a20*/  ULOP3.LUT UR17, URZ, UR7, URZ, 0x33, !UPT ;  /* 0x000000073f117292 */ /* 0x000fe2000f8e333f */
[----:B0-----:R-:W-:Y:S01]  /*5a30*/  VIADD R3, R3, 0x3f ;  /* 0x0000003f03037836 */ /* 0x001fe20000000000 */
[----:B------:R-:W-:Y:S01]  /*5a40*/  UIADD3 UR13, UR21, UR13, URZ ;  /* 0x0000000d150d7290 */ /* 0x000fe2000fffe03f */
[----:B------:R-:W-:-:S03]  /*5a50*/  ULDC.64 UR22, c[0x0][0x198] ;  /* 0x0000660000167ab9 */ /* 0x000fc60000000a00 */
[----:B------:R-:W-:-:S04]  /*5a60*/  SHF.R.S32.HI R6, RZ, 0x1f, R3 ;  /* 0x0000001fff067819 */ /* 0x000fc80000011403 */
[----:B------:R-:W-:-:S04]  /*5a70*/  LEA.HI R6, R6, R3, RZ, 0x6 ;  /* 0x0000000306067211 */ /* 0x000fc800078f30ff */
[----:B------:R-:W-:-:S05]  /*5a80*/  SHF.R.S32.HI R15, RZ, 0x6, R6 ;  /* 0x00000006ff0f7819 */ /* 0x000fca0000011406 */
[----:B------:R-:W-:-:S07]  /*5a90*/  VIADD R13, R15, 0x1 ;  /* 0x000000010f0d7836 */ /* 0x000fce0000000000 */
.L_x_117:
[----:B------:R-:W-:-:S03]  /*5aa0*/  UMOV UR4, 0xffffffff ;  /* 0xffffffff00047882 */ /* 0x000fc60000000000 */
[----:B------:R-:W-:Y:S05]  /*5ab0*/  BRA.DIV UR4, `(.L_x_106) ;  /* 0x0000000e04ac7947 */ /* 0x000fea000b800000 */
[----:B------:R-:W-:-:S13]  /*5ac0*/  ELECT P1, URZ, PT ;  /* 0x00000000003f782f */ /* 0x000fda0003820000 */
.L_x_128:
[----:B------:R-:W0:Y:S01]  /*5ad0*/  LDC R2, c[0x0][0x28c] ;  /* 0x0000a300ff027b82 */ /* 0x000e220000000800 */
[----:B------:R-:W-:Y:S01]  /*5ae0*/  BSSY B1, `(.L_x_107) ;  /* 0x0000037000017945 */ /* 0x000fe20003800000 */
[----:B0-----:R-:W-:-:S13]  /*5af0*/  ISETP.LT.OR P1, PT, R2, 0x1, !P1 ;  /* 0x000000010200780c */ /* 0x001fda0004f21670 */
[----:B------:R-:W-:Y:S05]  /*5b00*/  @P1 BRA `(.L_x_108) ;  /* 0x0000000000d01947 */ /* 0x000fea0003800000 */
[----:B------:R-:W-:Y:S02]  /*5b10*/  IMAD.SHL.U32 R16, R16, 0x40, RZ ;  /* 0x0000004010107824 */ /* 0x000fe400078e00ff */
[----:B------:R-:W-:Y:S02]  /*5b20*/  IMAD.SHL.U32 R12, R12, 0x80, RZ ;  /* 0x000000800c0c7824 */ /* 0x000fe400078e00ff */
[----:B------:R-:W-:Y:S02]  /*5b30*/  IMAD.MOV.U32 R20, RZ, RZ, RZ ;  /* 0x000000ffff147224 */ /* 0x000fe400078e00ff */
[----:B------:R-:W-:Y:S02]  /*5b40*/  IMAD.MOV.U32 R2, RZ, RZ, R13 ;  /* 0x000000ffff027224 */ /* 0x000fe400078e000d */
[----:B------:R-:W-:Y:S02]  /*5b50*/  IMAD.MOV.U32 R3, RZ, RZ, R11 ;  /* 0x000000ffff037224 */ /* 0x000fe400078e000b */
[----:B------:R-:W-:-:S07]  /*5b60*/  IMAD.MOV.U32 R6, RZ, RZ, R10 ;  /* 0x000000ffff067224 */ /* 0x000fce00078e000a */
.L_x_112:
[----:B------:R-:W0:Y:S01]  /*5b70*/  S2R R8, SR_CgaCtaId ;  /* 0x0000000000087919 */ /* 0x000e220000008800 */
[----:B------:R-:W-:-:S04]  /*5b80*/  MOV R7, 0x400 ;  /* 0x0000040000077802 */ /* 0x000fc80000000f00 */
[----:B0-----:R-:W-:Y:S02]  /*5b90*/  LEA R19, R8, R7, 0x18 ;  /* 0x0000000708137211 */ /* 0x001fe400078ec0ff */
[----:B------:R-:W-:Y:S01]  /*5ba0*/  SHF.L.U32 R7, R3, 0x1f, RZ ;  /* 0x0000001f03077819 */ /* 0x000fe200000006ff */
[----:B------:R-:W0:Y:S02]  /*5bb0*/  @!P3 LDC R8, c[0x0][0x500] ;  /* 0x00014000ff08bb82 */ /* 0x000e240000000800 */
[----:B------:R-:W-:-:S04]  /*5bc0*/  IMAD R18, R6, 0x8, R19 ;  /* 0x0000000806127824 */ /* 0x000fc800078e0213 */
[----:B------:R-:W1:Y:S02]  /*5bd0*/  SYNCS.PHASECHK.TRANS64.TRYWAIT P1, [R18+URZ+0x20], R7 ;  /* 0x00002007120075a7 */ /* 0x000e64000802017f */
[----:B-1----:R-:W-:Y:S05]  /*5be0*/  @!P1 BRA `(.L_x_109) ;  /* 0x0000000c00809947 */ /* 0x002fea0003800000 */
.L_x_129:
[----:B-1----:R-:W-:Y:S01]  /*5bf0*/  PRMT R7, R17, 0x9910, RZ ;  /* 0x0000991011077816 */ /* 0x002fe200000000ff */
[----:B0-----:R0:W-:Y:S03]  /*5c00*/  @!P3 SYNCS.ARRIVE.TRANS64 RZ, [R18+URZ], R8 ;  /* 0x0000000812ffb9a7 */ /* 0x0011e6000800003f */
[----:B------:R-:W-:-:S13]  /*5c10*/  ISETP.NE.AND P1, PT, R7, 0x2, PT ;  /* 0x000000020700780c */ /* 0x000fda0003f25270 */
[----:B0-----:R-:W-:Y:S05]  /*5c20*/  @P1 BRA `(.L_x_110) ;  /* 0x0000000000041947 */ /* 0x001fea0003800000 */
[----:B------:R-:W-:Y:S01]  /*5c30*/  BPT.TRAP 0x1 ;  /* 0x000000040000795c */ /* 0x000fe20000300000 */
.L_x_110:
[----:B------:R-:W-:Y:S05]  /*5c40*/  @P0 BRA `(.L_x_111) ;  /* 0x0000000000040947 */ /* 0x000fea0003800000 */
[----:B------:R-:W-:Y:S01]  /*5c50*/  BPT.TRAP 0x1 ;  /* 0x000000040000795c */ /* 0x000fe20000300000 */
.L_x_111:
[--C-:B------:R-:W-:Y:S01]  /*5c60*/  IMAD R7, R6, 0x2000, R19.reuse ;  /* 0x0000200006077824 */ /* 0x100fe200078e0213 */
[----:B------:R-:W-:Y:S01]  /*5c70*/  R2UR UR9, R18 ;  /* 0x00000000120972ca */ /* 0x000fe200000e0000 */
[----:B------:R-:W-:Y:S01]  /*5c80*/  IMAD R19, R6, 0x1000, R19 ;  /* 0x0000100006137824 */ /* 0x000fe200078e0213 */
[----:B------:R-:W-:Y:S01]  /*5c90*/  UIADD3 UR4, UP0, UR22, 0xf0, URZ ;  /* 0x000000f016047890 */ /* 0x000fe2000ff1e03f */
[----:B------:R-:W-:Y:S01]  /*5ca0*/  VIADD R2, R2, 0xffffffff ;  /* 0xffffffff02027836 */ /* 0x000fe20000000000 */
[----:B------:R-:W-:Y:S01]  /*5cb0*/  R2UR UR5, R7 ;  /* 0x00000000070572ca */ /* 0x000fe200000e0000 */
[----:B------:R-:W-:Y:S01]  /*5cc0*/  UIADD3 UR24, UP1, UR22, 0x1f0, URZ ;  /* 0x000001f016187890 */ /* 0x000fe2000ff3e03f */
[----:B------:R-:W-:Y:S01]  /*5cd0*/  R2UR UR8, R19 ;  /* 0x00000000130872ca */ /* 0x000fe200000e0000 */
[----:B------:R-:W-:Y:S01]  /*5ce0*/  VIADD R6, R6, 0x1 ;  /* 0x0000000106067836 */ /* 0x000fe20000000000 */
[----:B------:R-:W-:Y:S01]  /*5cf0*/  R2UR UR11, R12 ;  /* 0x000000000c0b72ca */ /* 0x000fe200000e0000 */
[----:B------:R-:W-:Y:S01]  /*5d00*/  UIADD3.X UR25, URZ, UR23, URZ, UP1, !UPT ;  /* 0x000000173f197290 */ /* 0x000fe20008ffe43f */
[----:B------:R-:W-:Y:S01]  /*5d10*/  R2UR UR10, R20 ;  /* 0x00000000140a72ca */ /* 0x000fe200000e0000 */
[----:B------:R-:W-:Y:S01]  /*5d20*/  UMOV UR6, 0x0 ;  /* 0x0000000000067882 */ /* 0x000fe20000000000 */
[----:B------:R-:W-:Y:S01]  /*5d30*/  R2UR UR12, R9 ;  /* 0x00000000090c72ca */ /* 0x000fe200000e0000 */
[----:B------:R-:W-:Y:S01]  /*5d40*/  UMOV UR7, 0x10000000 ;  /* 0x1000000000077882 */ /* 0x000fe20000000000 */
[----:B------:R-:W-:Y:S01]  /*5d50*/  R2UR UR19, R16 ;  /* 0x00000000101372ca */ /* 0x000fe200000e0000 */
[----:B------:R-:W-:Y:S01]  /*5d60*/  VIADD R20, R20, 0x40 ;  /* 0x0000004014147836 */ /* 0x000fe20000000000 */
[----:B------:R-:W-:Y:S01]  /*5d70*/  ISETP.GT.AND P2, PT, R2, 0x1, PT ;  /* 0x000000010200780c */ /* 0x000fe20003f44270 */
[----:B------:R-:W-:Y:S01]  /*5d80*/  UIADD3 UR14, UR5, 0x100, URZ ;  /* 0x00000100050e7890 */ /* 0x000fe2000fffe03f */
[----:B------:R-:W-:Y:S01]  /*5d90*/  ISETP.NE.AND P1, PT, R6, 0x4, PT ;  /* 0x000000040600780c */ /* 0x000fe20003f25270 */
[----:B------:R-:W-:-:S02]  /*5da0*/  UIADD3.X UR5, URZ, UR23, URZ, UP0, !UPT ;  /* 0x000000173f057290 */ /* 0x000fc400087fe43f */
[----:B------:R-:W-:Y:S01]  /*5db0*/  UIADD3 UR15, UR8, 0x8100, URZ ;  /* 0x00008100080f7890 */ /* 0x000fe2000fffe03f */
[----:B------:R-:W-:Y:S02]  /*5dc0*/  SEL R8, RZ, 0x1, P1 ;  /* 0x00000001ff087807 */ /* 0x000fe40000800000 */
[----:B------:R-:W-:Y:S01]  /*5dd0*/  UMOV UR8, UR14 ;  /* 0x0000000e00087c82 */ /* 0x000fe20008000000 */
[----:B------:R-:W-:Y:S02]  /*5de0*/  SEL R6, R6, RZ, P1 ;  /* 0x000000ff06067207 */ /* 0x000fe40000800000 */
[----:B------:R-:W-:Y:S01]  /*5df0*/  LOP3.LUT R3, R3, R8, RZ, 0x3c, !PT ;  /* 0x0000000803037212 */ /* 0x000fe200078e3cff */
[----:B------:R0:W-:Y:S02]  /*5e00*/  UTMALDG.3D [UR8], [UR4], desc[UR6] ;  /* 0x00000608040075b4 */ /* 0x0001e40008011000 */
[----:B0-----:R-:W-:Y:S01]  /*5e10*/  UMOV UR8, UR15 ;  /* 0x0000000f00087c82 */ /* 0x001fe20008000000 */
[----:B------:R-:W-:-:S02]  /*5e20*/  UMOV UR11, UR19 ;  /* 0x00000013000b7c82 */ /* 0x000fc40008000000 */
[----:B------:R0:W-:Y:S02]  /*5e30*/  UTMALDG.3D [UR8], [UR24], desc[UR6] ;  /* 0x00000608180075b4 */ /* 0x0001e40008011000 */
[----:B0-----:R-:W-:Y:S05]  /*5e40*/  @P2 BRA `(.L_x_112) ;  /* 0xfffffffc00482947 */ /* 0x001fea000383ffff */
.L_x_108:
[----:B------:R-:W-:Y:S05]  /*5e50*/  BSYNC B1 ;  /* 0x0000000000017941 */ /* 0x000fea0003800000 */
.L_x_107:
[----:B------:R-:W-:Y:S01]  /*5e60*/  LOP3.LUT P2, RZ, R14, 0xff, RZ, 0xc0, !PT ;  /* 0x000000ff0eff7812 */ /* 0x000fe2000784c0ff */
[----:B------:R-:W-:Y:S01]  /*5e70*/  IMAD.IADD R10, R15, 0x1, R10 ;  /* 0x000000010f0a7824 */ /* 0x000fe200078e020a */
[----:B------:R-:W-:Y:S01]  /*5e80*/  IADD3 R0, P5, R0, UR20, RZ ;  /* 0x0000001400007c10 */ /* 0x000fe2000ffbe0ff */
[----:B------:R-:W-:Y:S01]  /*5e90*/  ULDC.64 UR4, c[0x0][0x650] ;  /* 0x0001940000047ab9 */ /* 0x000fe20000000a00 */
[----:B------:R-:W-:Y:S01]  /*5ea0*/  BSSY B1, `(.L_x_113) ;  /* 0x000006d000017945 */ /* 0x000fe20003800000 */
[----:B------:R-:W-:Y:S01]  /*5eb0*/  IMAD.MOV.U32 R12, RZ, RZ, -0x1 ;  /* 0xffffffffff0c7424 */ /* 0x000fe200078e00ff */
[----:B------:R-:W-:Y:S01]  /*5ec0*/  SHF.R.U32.HI R2, RZ, 0x2, R10 ;  /* 0x00000002ff027819 */ /* 0x000fe2000001160a */
[----:B------:R-:W-:Y:S01]  /*5ed0*/  IMAD.MOV.U32 R16, RZ, RZ, -0x1 ;  /* 0xffffffffff107424 */ /* 0x000fe200078e00ff */
[----:B------:R-:W-:Y:S01]  /*5ee0*/  ISETP.GT.U32.AND P1, PT, R10, 0x3, PT ;  /* 0x000000030a00780c */ /* 0x000fe20003f24070 */
[----:B------:R-:W-:Y:S01]  /*5ef0*/  IMAD.MOV.U32 R9, RZ, RZ, -0x1 ;  /* 0xffffffffff097424 */ /* 0x000fe200078e00ff */
[----:B------:R-:W-:-:S02]  /*5f00*/  LOP3.LUT R2, R2, 0x1, RZ, 0xc0, !PT ;  /* 0x0000000102027812 */ /* 0x000fc400078ec0ff */
[----:B------:R-:W-:Y:S01]  /*5f10*/  ISETP.LT.U32.AND P1, PT, R15, 0x4, P1 ;  /* 0x000000040f00780c */ /* 0x000fe20000f21070 */
[----:B------:R-:W0:Y:S01]  /*5f20*/  @P2 S2R R6, SR_CgaCtaId ;  /* 0x0000000000062919 */ /* 0x000e220000008800 */
[----:B------:R-:W-:Y:S02]  /*5f30*/  @P2 MOV R3, 0x400 ;  /* 0x0000040000032802 */ /* 0x000fe40000000f00 */
[----:B------:R-:W-:Y:S02]  /*5f40*/  IADD3.X R5, R5, UR13, RZ, P5, !PT ;  /* 0x0000000d05057c10 */ /* 0x000fe4000affe4ff */
[----:B------:R-:W-:Y:S02]  /*5f50*/  ISETP.GE.U32.AND P5, PT, R0, UR4, PT ;  /* 0x0000000400007c0c */ /* 0x000fe4000bfa6070 */
[----:B------:R-:W-:Y:S02]  /*5f60*/  LOP3.LUT R10, R10, 0x3, RZ, 0xc0, !PT ;  /* 0x000000030a0a7812 */ /* 0x000fe400078ec0ff */
[----:B------:R-:W-:-:S02]  /*5f70*/  PRMT R14, RZ, 0x7610, R14 ;  /* 0x00007610ff0e7816 */ /* 0x000fc4000000000e */
[----:B0-----:R-:W-:-:S04]  /*5f80*/  @P2 LEA R3, R6, R3, 0x18 ;  /* 0x0000000306032211 */ /* 0x001fc800078ec0ff */
[----:B------:R0:W-:Y:S01]  /*5f90*/  @P2 SYNCS.ARRIVE.TRANS64.A1T0 RZ, [R3+URZ+0x58], RZ ;  /* 0x000058ff03ff29a7 */ /* 0x0001e2000810003f */
[----:B------:R-:W-:Y:S02]  /*5fa0*/  ISETP.NE.U32.AND P2, PT, R2, 0x1, PT ;  /* 0x000000010200780c */ /* 0x000fe40003f45070 */
[----:B------:R-:W-:Y:S02]  /*5fb0*/  SEL R2, RZ, 0x1, !P1 ;  /* 0x00000001ff027807 */ /* 0x000fe40004800000 */
[----:B------:R-:W-:Y:S02]  /*5fc0*/  ISETP.GE.U32.AND.EX P1, PT, R5, UR5, PT, P5 ;  /* 0x0000000505007c0c */ /* 0x000fe4000bf26150 */
[----:B------:R-:W-:-:S04]  /*5fd0*/  ISETP.GT.U32.AND P2, PT, R15, 0x3, !P2 ;  /* 0x000000030f00780c */ /* 0x000fc80005744070 */
[----:B0-----:R-:W-:-:S04]  /*5fe0*/  SEL R3, RZ, 0x1, !P2 ;  /* 0x00000001ff037807 */ /* 0x001fc80005000000 */
[--C-:B------:R-:W-:Y:S02]  /*5ff0*/  LOP3.LUT R11, R3, R11, R2.reuse, 0x96, !PT ;  /* 0x0000000b030b7212 */ /* 0x100fe400078e9602 */
[----:B------:R-:W-:Y:S01]  /*6000*/  PRMT R2, RZ, 0x7610, R2 ;  /* 0x00007610ff027816 */ /* 0x000fe20000000002 */
[----:B------:R-:W-:Y:S06]  /*6010*/  @P1 BRA `(.L_x_114) ;  /* 0x0000000400541947 */ /* 0x000fec0003800000 */
[----:B------:R-:W-:Y:S01]  /*6020*/  ULDC.64 UR4, c[0x0][0x628] ;  /* 0x00018a0000047ab9 */ /* 0x000fe20000000a00 */
[----:B------:R-:W0:Y:S01]  /*6030*/  S2R R16, SR_CTAID.X ;  /* 0x0000000000107919 */ /* 0x000e220000002500 */
[----:B------:R-:W-:Y:S01]  /*6040*/  ISETP.NE.U32.AND P1, PT, RZ, UR4, PT ;  /* 0x00000004ff007c0c */ /* 0x000fe2000bf25070 */
[----:B------:R-:W-:Y:S01]  /*6050*/  ULDC UR7, c[0x0][0x630] ;  /* 0x00018c0000077ab9 */ /* 0x000fe20000000800 */
[----:B------:R-:W-:Y:S01]  /*6060*/  IMAD.MOV.U32 R2, RZ, RZ, R0 ;  /* 0x000000ffff027224 */ /* 0x000fe200078e0000 */
[----:B------:R-:W1:Y:S01]  /*6070*/  S2R R12, SR_CTAID.Y ;  /* 0x00000000000c7919 */ /* 0x000e620000002600 */
[----:B------:R-:W-:Y:S01]  /*6080*/  ISETP.NE.AND.EX P1, PT, RZ, UR5, PT, P1 ;  /* 0x00000005ff007c0c */ /* 0x000fe2000bf25310 */
[----:B------:R-:W-:-:S12]  /*6090*/  IMAD.MOV.U32 R3, RZ, RZ, R5 ;  /* 0x000000ffff037224 */ /* 0x000fd800078e0005 */
[----:B------:R-:W-:Y:S05]  /*60a0*/  @!P1 BRA `(.L_x_115) ;  /* 0x0000000000289947 */ /* 0x000fea0003800000 */
[----:B------:R-:W-:Y:S02]  /*60b0*/  ULDC UR6, c[0x0][0x634] ;  /* 0x00018d0000067ab9 */ /* 0x000fe40000000800 */
[----:B------:R-:W-:-:S05]  /*60c0*/  IADD3 R9, P1, R0, UR6, RZ ;  /* 0x0000000600097c10 */ /* 0x000fca000ff3e0ff */
[----:B------:R-:W-:-:S04]  /*60d0*/  IMAD.X R19, RZ, RZ, R5, P1 ;  /* 0x000000ffff137224 */ /* 0x000fc800008e0605 */
[----:B------:R-:W-:-:S04]  /*60e0*/  IMAD.WIDE.U32 R6, R19, UR4, RZ ;  /* 0x0000000413067c25 */ /* 0x000fc8000f8e00ff */
[----:B------:R-:W-:-:S04]  /*60f0*/  IMAD.WIDE.U32 R6, P1, R9, UR5, R6 ;  /* 0x0000000509067c25 */ /* 0x000fc8000f820006 */
[----:B------:R-:W-:-:S04]  /*6100*/  IMAD.WIDE.U32 R8, R9, UR4, RZ ;  /* 0x0000000409087c25 */ /* 0x000fc8000f8e00ff */
[----:B------:R-:W-:Y:S01]  /*6110*/  IMAD.X R3, RZ, RZ, RZ, P1 ;  /* 0x000000ffff037224 */ /* 0x000fe200008e06ff */
[----:B------:R-:W-:Y:S01]  /*6120*/  IADD3 RZ, P1, R9, R6, RZ ;  /* 0x0000000609ff7210 */ /* 0x000fe20007f3e0ff */
[----:B------:R-:W-:-:S04]  /*6130*/  IMAD.MOV.U32 R2, RZ, RZ, R7 ;  /* 0x000000ffff027224 */ /* 0x000fc800078e0007 */
[----:B------:R-:W-:-:S08]  /*6140*/  IMAD.WIDE.U32.X R2, R19, UR5, R2, P1 ;  /* 0x0000000513027c25 */ /* 0x000fd000088e0402 */
.L_x_115:
[--C-:B------:R-:W-:Y:S01]  /*6150*/  SHF.R.U64 R8, R2, UR7, R3.reuse ;  /* 0x0000000702087c19 */ /* 0x100fe20008001203 */
[----:B------:R-:W-:Y:S01]  /*6160*/  ULDC.64 UR4, c[0x0][0x620] ;  /* 0x0001880000047ab9 */ /* 0x000fe20000000a00 */
[----:B------:R-:W-:Y:S01]  /*6170*/  SHF.R.U32.HI R2, RZ, UR7, R3 ;  /* 0x00000007ff027c19 */ /* 0x000fe20008011603 */
[----:B------:R-:W-:Y:S01]  /*6180*/  IMAD.MOV.U32 R3, RZ, RZ, R5 ;  /* 0x000000ffff037224 */ /* 0x000fe200078e0005 */
[----:B------:R-:W-:Y:S01]  /*6190*/  IADD3 R7, P1, RZ, -R8, RZ ;  /* 0x80000008ff077210 */ /* 0x000fe20007f3e0ff */
[----:B------:R-:W2:Y:S01]  /*61a0*/  LDC R25, c[0x0][0x144] ;  /* 0x00005100ff197b82 */ /* 0x000ea20000000800 */
[----:B0-----:R-:W-:Y:S01]  /*61b0*/  I2FP.F32.U32 R9, R16 ;  /* 0x0000001000097245 */ /* 0x001fe20000201000 */
[----:B------:R-:W-:Y:S01]  /*61c0*/  ULDC.64 UR8, c[0x0][0x640] ;  /* 0x0001900000087ab9 */ /* 0x000fe20000000a00 */
[----:B------:R-:W-:Y:S01]  /*61d0*/  ULDC UR6, c[0x0][0x608] ;  /* 0x0001820000067ab9 */ /* 0x000fe20000000800 */
[----:B------:R-:W-:Y:S01]  /*61e0*/  IMAD.X R2, RZ, RZ, ~R2, P1 ;  /* 0x000000ffff027224 */ /* 0x000fe200008e0e02 */
[----:B------:R-:W-:-:S03]  /*61f0*/  ISETP.NE.U32.AND P1, PT, RZ, UR8, PT ;  /* 0x00000008ff007c0c */ /* 0x000fc6000bf25070 */
[----:B------:R-:W-:Y:S01]  /*6200*/  IMAD R6, R2, UR4, RZ ;  /* 0x0000000402067c24 */ /* 0x000fe2000f8e02ff */
[----:B------:R-:W0:Y:S01]  /*6210*/  LDC R19, c[0x0][0x148] ;  /* 0x00005200ff137b82 */ /* 0x000e220000000800 */
[----:B------:R-:W-:Y:S01]  /*6220*/  IMAD.MOV.U32 R2, RZ, RZ, R0 ;  /* 0x000000ffff027224 */ /* 0x000fe200078e0000 */
[----:B------:R-:W-:-:S03]  /*6230*/  ISETP.NE.AND.EX P1, PT, RZ, UR9, PT, P1 ;  /* 0x00000009ff007c0c */ /* 0x000fc6000bf25310 */
[----:B------:R-:W-:Y:S01]  /*6240*/  IMAD.WIDE.U32 R2, R7, UR4, R2 ;  /* 0x0000000407027c25 */ /* 0x000fe2000f8e0002 */
[----:B------:R-:W-:-:S03]  /*6250*/  ULDC UR4, c[0x0][0x150] ;  /* 0x0000540000047ab9 */ /* 0x000fc60000000800 */
[----:B------:R-:W-:Y:S02]  /*6260*/  IMAD R7, R7, UR5, R6 ;  /* 0x0000000507077c24 */ /* 0x000fe4000f8e0206 */
[----:B------:R-:W-:Y:S01]  /*6270*/  FMUL R6, R9, UR4 ;  /* 0x0000000409067c20 */ /* 0x000fe20008400000 */
[----:B------:R-:W-:Y:S01]  /*6280*/  ULDC UR4, c[0x0][0x618] ;  /* 0x0001860000047ab9 */ /* 0x000fe20000000800 */
[----:B------:R-:W-:Y:S01]  /*6290*/  ULDC UR5, c[0x0][0x154] ;  /* 0x0000550000057ab9 */ /* 0x000fe20000000800 */
[----:B------:R-:W-:-:S03]  /*62a0*/  IMAD.IADD R3, R3, 0x1, R7 ;  /* 0x0000000103037824 */ /* 0x000fc600078e0207 */
[----:B------:R-:W3:Y:S02]  /*62b0*/  F2I.U32.TRUNC.NTZ R6, R6 ;  /* 0x0000000600067305 */ /* 0x000ee4000020f000 */
[----:B------:R-:W-:Y:S02]  /*62c0*/  SHF.R.U64 R9, R2, UR4, R3 ;  /* 0x0000000402097c19 */ /* 0x000fe40008001203 */
[----:B-1----:R-:W-:-:S05]  /*62d0*/  I2FP.F32.U32 R2, R12 ;  /* 0x0000000c00027245 */ /* 0x002fca0000201000 */
[----:B------:R-:W-:Y:S01]  /*62e0*/  FMUL R21, R2, UR5 ;  /* 0x0000000502157c20 */ /* 0x000fe20008400000 */
[----:B------:R-:W-:Y:S01]  /*62f0*/  SHF.R.U32.HI R2, RZ, UR4, R3 ;  /* 0x00000004ff027c19 */ /* 0x000fe20008011603 */
[----:B------:R-:W-:-:S03]  /*6300*/  ULDC UR4, c[0x0][0x658] ;  /* 0x0001960000047ab9 */ /* 0x000fc60000000800 */
[--C-:B------:R-:W-:Y:S01]  /*6310*/  SHF.R.U64 R20, R9, UR6, R2.reuse ;  /* 0x0000000609147c19 */ /* 0x100fe20008001202 */
[----:B------:R-:W1:Y:S01]  /*6320*/  F2I.U32.TRUNC.NTZ R21, R21 ;  /* 0x0000001500157305 */ /* 0x000e62000020f000 */
[----:B------:R-:W-:Y:S01]  /*6330*/  SHF.R.U32.HI R3, RZ, UR6, R2 ;  /* 0x00000006ff037c19 */ /* 0x000fe20008011602 */
[----:B---3--:R-:W-:-:S03]  /*6340*/  IMAD.MOV R6, RZ, RZ, -R6 ;  /* 0x000000ffff067224 */ /* 0x008fc600078e0a06 */
[--C-:B------:R-:W-:Y:S01]  /*6350*/  SHF.R.U64 R18, R20, UR4, R3.reuse ;  /* 0x0000000414127c19 */ /* 0x100fe20008001203 */
[----:B--2---:R-:W-:Y:S01]  /*6360*/  IMAD R16, R25, R6, R16 ;  /* 0x0000000619107224 */ /* 0x004fe200078e0210 */
[----:B------:R-:W-:-:S03]  /*6370*/  SHF.R.U32.HI R23, RZ, UR4, R3 ;  /* 0x00000004ff177c19 */ /* 0x000fc60008011603 */
[----:B------:R-:W-:Y:S02]  /*6380*/  IMAD.MOV.U32 R2, RZ, RZ, R18 ;  /* 0x000000ffff027224 */ /* 0x000fe400078e0012 */
[----:B------:R-:W-:Y:S01]  /*6390*/  IMAD.MOV.U32 R3, RZ, RZ, R23 ;  /* 0x000000ffff037224 */ /* 0x000fe200078e0017 */
[----:B------:R-:W-:Y:S06]  /*63a0*/  @!P1 BRA `(.L_x_116) ;  /* 0x0000000000289947 */ /* 0x000fec0003800000 */
[----:B------:R-:W-:Y:S02]  /*63b0*/  ULDC UR4, c[0x0][0x64c] ;  /* 0x0001930000047ab9 */ /* 0x000fe40000000800 */
[----:B------:R-:W-:-:S05]  /*63c0*/  IADD3 R3, P1, R18, UR4, RZ ;  /* 0x0000000412037c10 */ /* 0x000fca000ff3e0ff */
[----:B------:R-:W-:-:S04]  /*63d0*/  IMAD.X R23, RZ, RZ, R23, P1 ;  /* 0x000000ffff177224 */ /* 0x000fc800008e0617 */
[----:B------:R-:W-:-:S04]  /*63e0*/  IMAD.WIDE.U32 R6, R23, UR8, RZ ;  /* 0x0000000817067c25 */ /* 0x000fc8000f8e00ff */
[----:B------:R-:W-:-:S04]  /*63f0*/  IMAD.WIDE.U32 R6, P1, R3, UR9, R6 ;  /* 0x0000000903067c25 */ /* 0x000fc8000f820006 */
[----:B------:R-:W-:-:S04]  /*6400*/  IMAD.WIDE.U32 R2, R3, UR8, RZ ;  /* 0x0000000803027c25 */ /* 0x000fc8000f8e00ff */
[----:B------:R-:W-:Y:S01]  /*6410*/  IMAD.MOV.U32 R2, RZ, RZ, R7 ;  /* 0x000000ffff027224 */ /* 0x000fe200078e0007 */
[----:B------:R-:W-:Y:S01]  /*6420*/  IADD3 RZ, P2, R3, R6, RZ ;  /* 0x0000000603ff7210 */ /* 0x000fe20007f5e0ff */
[----:B------:R-:W-:-:S04]  /*6430*/  IMAD.X R3, RZ, RZ, RZ, P1 ;  /* 0x000000ffff037224 */ /* 0x000fc800008e06ff */
[----:B------:R-:W-:-:S08]  /*6440*/  IMAD.WIDE.U32.X R2, R23, UR9, R2, P2 ;  /* 0x0000000917027c25 */ /* 0x000fd000090e0402 */
.L_x_116:
[----:B------:R-:W-:Y:S01]  /*6450*/  ULDC UR4, c[0x0][0x648] ;  /* 0x0001920000047ab9 */ /* 0x000fe20000000800 */
[----:B------:R-:W-:Y:S01]  /*6460*/  LOP3.LUT R20, R20, UR17, RZ, 0xc0, !PT ;  /* 0x0000001114147c12 */ /* 0x000fe2000f8ec0ff */
[----:B-1----:R-:W-:Y:S01]  /*6470*/  IMAD.MOV R21, RZ, RZ, -R21 ;  /* 0x000000ffff157224 */ /* 0x002fe200078e0a15 */
[----:B------:R-:W-:Y:S01]  /*6480*/  SHF.R.U64 R3, R2, UR4, R3 ;  /* 0x0000000402037c19 */ /* 0x000fe20008001203 */
[----:B------:R-:W-:Y:S01]  /*6490*/  ULDC UR4, c[0x0][0x638] ;  /* 0x00018e0000047ab9 */ /* 0x000fe20000000800 */
[----:B------:R-:W-:Y:S01]  /*64a0*/  LOP3.LUT R9, R9, UR16, RZ, 0xc0, !PT ;  /* 0x0000001009097c12 */ /* 0x000fe2000f8ec0ff */
[----:B0-----:R-:W-:Y:S01]  /*64b0*/  @P4 IMAD R16, R19, R21, R12 ;  /* 0x0000001513104224 */ /* 0x001fe200078e020c */
[----:B------:R-:W-:Y:S01]  /*64c0*/  ULDC UR5, c[0x0][0x610] ;  /* 0x0001840000057ab9 */ /* 0x000fe20000000800 */
[----:B------:R-:W-:Y:S02]  /*64d0*/  IMAD.MOV R7, RZ, RZ, -R3 ;  /* 0x000000ffff077224 */ /* 0x000fe400078e0a03 */
[----:B------:R-:W-:-:S02]  /*64e0*/  IMAD R3, R3, UR18, R20 ;  /* 0x0000001203037c24 */ /* 0x000fc4000f8e0214 */
[----:B------:R-:W-:Y:S01]  /*64f0*/  IMAD R18, R7, UR4, R18 ;  /* 0x0000000407127c24 */ /* 0x000fe2000f8e0212 */
[----:B------:R-:W-:Y:S01]  /*6500*/  ULDC UR4, c[0x0][0x600] ;  /* 0x0001800000047ab9 */ /* 0x000fe20000000800 */
[----:B------:R-:W-:Y:S02]  /*6510*/  IMAD R12, R3, UR5, R16 ;  /* 0x00000005030c7c24 */ /* 0x000fe4000f8e0210 */
[----:B------:R-:W-:Y:S02]  /*6520*/  IMAD R3, R18, UR4, R9 ;  /* 0x0000000412037c24 */ /* 0x000fe4000f8e0209 */
[----:B------:R-:W-:Y:S02]  /*6530*/  IMAD.MOV.U32 R2, RZ, RZ, 0x1 ;  /* 0x00000001ff027424 */ /* 0x000fe400078e00ff */
[----:B------:R-:W-:Y:S01]  /*6540*/  IMAD.MOV.U32 R9, RZ, RZ, R8 ;  /* 0x000000ffff097224 */ /* 0x000fe200078e0008 */
[----:B------:R-:W-:Y:S02]  /*6550*/  SEL R16, R3, R12, !P4 ;  /* 0x0000000c03107207 */ /* 0x000fe40006000000 */
[----:B------:R-:W-:-:S07]  /*6560*/  SEL R12, R12, R3, !P4 ;  /* 0x000000030c0c7207 */ /* 0x000fce0006000000 */
.L_x_114:
[----:B------:R-:W-:Y:S05]  /*6570*/  BSYNC B1 ;  /* 0x0000000000017941 */ /* 0x000fea0003800000 */
.L_x_113:
[----:B------:R-:W-:-:S13]  /*6580*/  LOP3.LUT P1, RZ, R2, 0xff, RZ, 0xc0, !PT ;  /* 0x000000ff02ff7812 */ /* 0x000fda000782c0ff */
[----:B------:R-:W-:Y:S05]  /*6590*/  @P1 BRA `(.L_x_117) ;  /* 0xfffffff400401947 */ /* 0x000fea000383ffff */
[----:B------:R-:W-:Y:S05]  /*65a0*/  BSYNC B0 ;  /* 0x0000000000007941 */ /* 0x000fea0003800000 */
.L_x_105:
[----:B------:R-:W-:-:S03]  /*65b0*/  UMOV UR4, 0xffffffff ;  /* 0xffffffff00047882 */ /* 0x000fc60000000000 */
[----:B------:R-:W-:Y:S05]  /*65c0*/  BRA.DIV UR4, `(.L_x_118) ;  /* 0x00000006041c7947 */ /* 0x000fea000b800000 */
[----:B------:R-:W-:-:S13]  /*65d0*/  ELECT P0, URZ, PT ;  /* 0x00000000003f782f */ /* 0x000fda0003800000 */
.L_x_132:
[----:B------:R-:W-:Y:S04]  /*65e0*/  BSSY B0, `(.L_x_119) ;  /* 0x000002b000007945 */ /* 0x000fe80003800000 */
[----:B------:R-:W-:Y:S05]  /*65f0*/  @!P0 BRA `(.L_x_120) ;  /* 0x0000000000a48947 */ /* 0x000fea0003800000 */
[----:B------:R-:W-:-:S04]  /*6600*/  LOP3.LUT R4, R4, 0x2, RZ, 0xfc, !PT ;  /* 0x0000000204047812 */ /* 0x000fc800078efcff */
[----:B------:R-:W-:-:S13]  /*6610*/  ISETP.NE.AND P0, PT, R4, 0x3, PT ;  /* 0x000000030400780c */ /* 0x000fda0003f05270 */
[----:B------:R-:W-:Y:S05]  /*6620*/  @!P0 BRA `(.L_x_121) ;  /* 0x0000000000048947 */ /* 0x000fea0003800000 */
[----:B------:R-:W-:Y:S01]  /*6630*/  BPT.TRAP 0x1 ;  /* 0x000000040000795c */ /* 0x000fe20000300000 */
.L_x_121:
[----:B------:R-:W0:Y:S01]  /*6640*/  S2R R3, SR_CgaCtaId ;  /* 0x0000000000037919 */ /* 0x000e220000008800 */
[----:B------:R-:W-:Y:S02]  /*6650*/  MOV R0, 0x400 ;  /* 0x0000040000007802 */ /* 0x000fe40000000f00 */
[----:B------:R-:W-:Y:S02]  /*6660*/  SHF.L.U32 R2, R11, 0x1f, RZ ;  /* 0x0000001f0b027819 */ /* 0x000fe400000006ff */
[----:B0-----:R-:W-:-:S05]  /*6670*/  LEA R3, R3, R0, 0x18 ;  /* 0x0000000003037211 */ /* 0x001fca00078ec0ff */
[----:B------:R-:W-:-:S04]  /*6680*/  VIADD R3, R3, 0x20 ;  /* 0x0000002003037836 */ /* 0x000fc80000000000 */
[C---:B------:R-:W-:Y:S02]  /*6690*/  IMAD R5, R10.reuse, 0x8, R3 ;  /* 0x000000080a057824 */ /* 0x040fe400078e0203 */
[----:B------:R-:W-:Y:S02]  /*66a0*/  VIADD R10, R10, 0x1 ;  /* 0x000000010a0a7836 */ /* 0x000fe40000000000 */
[----:B------:R-:W0:Y:S03]  /*66b0*/  SYNCS.PHASECHK.TRANS64.TRYWAIT P0, [R5+URZ], R2 ;  /* 0x00000002050075a7 */ /* 0x000e26000800017f */
[----:B------:R-:W-:-:S04]  /*66c0*/  ISETP.NE.AND P1, PT, R10, 0x4, PT ;  /* 0x000000040a00780c */ /* 0x000fc80003f25270 */
[----:B------:R-:W-:Y:S02]  /*66d0*/  SEL R0, RZ, 0x1, P1 ;  /* 0x00000001ff007807 */ /* 0x000fe40000800000 */
[----:B------:R-:W-:Y:S02]  /*66e0*/  SEL R10, R10, RZ, P1 ;  /* 0x000000ff0a0a7207 */ /* 0x000fe40000800000 */
[----:B------:R-:W-:-:S03]  /*66f0*/  LOP3.LUT R11, R11, R0, RZ, 0x3c, !PT ;  /* 0x000000000b0b7212 */ /* 0x000fc600078e3cff */
[----:B------:R-:W-:Y:S01]  /*6700*/  IMAD R7, R10, 0x8, R3 ;  /* 0x000000080a077824 */ /* 0x000fe200078e0203 */
[----:B------:R-:W-:Y:S01]  /*6710*/  SHF.L.U32 R4, R11, 0x1f, RZ ;  /* 0x0000001f0b047819 */ /* 0x000fe200000006ff */
[----:B0-----:R-:W-:Y:S06]  /*6720*/  @!P0 BRA `(.L_x_122) ;  /* 0x0000000000e88947 */ /* 0x001fec0003800000 */
.L_x_133:
[----:B------:R-:W1:Y:S01]  /*6730*/  SYNCS.PHASECHK.TRANS64.TRYWAIT P0, [R7+URZ], R4 ;  /* 0x00000004070075a7 */ /* 0x000e62000800017f */
[----:B------:R-:W-:-:S05]  /*6740*/  VIADD R0, R10, 0x1 ;  /* 0x000000010a007836 */ /* 0x000fca0000000000 */
[----:B------:R-:W-:-:S04]  /*6750*/  ISETP.NE.AND P1, PT, R0, 0x4, PT ;  /* 0x000000040000780c */ /* 0x000fc80003f25270 */
[----:B0-----:R-:W-:Y:S02]  /*6760*/  SEL R2, RZ, 0x1, P1 ;  /* 0x00000001ff027807 */ /* 0x001fe40000800000 */
[----:B------:R-:W-:Y:S02]  /*6770*/  SEL R0, R0, RZ, P1 ;  /* 0x000000ff00007207 */ /* 0x000fe40000800000 */
[----:B------:R-:W-:-:S03]  /*6780*/  LOP3.LUT R11, R11, R2, RZ, 0x3c, !PT ;  /* 0x000000020b0b7212 */ /* 0x000fc600078e3cff */
[----:B------:R-:W-:Y:S01]  /*6790*/  IMAD R6, R0, 0x8, R3 ;  /* 0x0000000800067824 */ /* 0x000fe200078e0203 */
[----:B------:R-:W-:Y:S01]  /*67a0*/  SHF.L.U32 R5, R11, 0x1f, RZ ;  /* 0x0000001f0b057819 */ /* 0x000fe200000006ff */
[----:B-1----:R-:W-:Y:S06]  /*67b0*/  @!P0 BRA `(.L_x_123) ;  /* 0x0000000000d88947 */ /* 0x002fec0003800000 */
.L_x_134:
[----:B------:R-:W1:Y:S01]  /*67c0*/  SYNCS.PHASECHK.TRANS64.TRYWAIT P0, [R6+URZ], R5 ;  /* 0x00000005060075a7 */ /* 0x000e62000800017f */
[----:B------:R-:W-:-:S05]  /*67d0*/  VIADD R0, R0, 0x1 ;  /* 0x0000000100007836 */ /* 0x000fca0000000000 */
[----:B------:R-:W-:-:S04]  /*67e0*/  ISETP.NE.AND P1, PT, R0, 0x4, PT ;  /* 0x000000040000780c */ /* 0x000fc80003f25270 */
[----:B------:R-:W-:Y:S02]  /*67f0*/  SEL R2, RZ, 0x1, P1 ;  /* 0x00000001ff027807 */ /* 0x000fe40000800000 */
[----:B------:R-:W-:Y:S02]  /*6800*/  SEL R0, R0, RZ, P1 ;  /* 0x000000ff00007207 */ /* 0x000fe40000800000 */
[----:B------:R-:W-:Y:S01]  /*6810*/  LOP3.LUT R2, R11, R2, RZ, 0x3c, !PT ;  /* 0x000000020b027212 */ /* 0x000fe200078e3cff */
[----:B-1----:R-:W-:Y:S06]  /*6820*/  @!P0 BRA `(.L_x_124) ;  /* 0x0000000000d08947 */ /* 0x002fec0003800000 */
.L_x_135:
[----:B------:R-:W-:Y:S01]  /*6830*/  IMAD R3, R0, 0x8, R3 ;  /* 0x0000000800037824 */ /* 0x000fe200078e0203 */
[----:B------:R-:W-:-:S07]  /*6840*/  SHF.L.U32 R0, R2, 0x1f, RZ ;  /* 0x0000001f02007819 */ /* 0x000fce00000006ff */
.L_x_125:
[----:B--2---:R2:W3:Y:S02]  /*6850*/  SYNCS.PHASECHK.TRANS64.TRYWAIT P0, [R3+URZ], R0 ;  /* 0x00000000030075a7 */ /* 0x0044e4000800017f */
[----:B---3--:R-:W-:Y:S05]  /*6860*/  @!P0 NANOSLEEP.SYNCS 0x989680 ;  /* 0x009896800000895d */ /* 0x008fea0003900000 */
[----:B------:R-:W3:Y:S02]  /*6870*/  @!P0 SYNCS.PHASECHK.TRANS64 P0, [R3+URZ], R0 ;  /* 0x00000000030085a7 */ /* 0x000ee4000800007f */
[----:B---3--:R-:W-:Y:S05]  /*6880*/  @!P0 BRA `(.L_x_125) ;  /* 0xfffffffc00f08947 */ /* 0x008fea000383ffff */
.L_x_120:
[----:B------:R-:W-:Y:S05]  /*6890*/  BSYNC B0 ;  /* 0x0000000000007941 */ /* 0x000fea0003800000 */
.L_x_119:
[----:B------:R-:W-:Y:S05]  /*68a0*/  EXIT ;  /* 0x000000000000794d */ /* 0x000fea0003800000 */
.L_x_17:
[----:B-1----:R-:W-:-:S04]  /*68b0*/  IMAD.U32 R7, RZ, RZ, UR6 ;  /* 0x00000006ff077e24 */ /* 0x002fc8000f8e00ff */
[----:B------:R1:W3:Y:S03]  /*68c0*/  SYNCS.PHASECHK.TRANS64.TRYWAIT P0, [R7+URZ], R6 ;  /* 0x00000006070075a7 */ /* 0x0002e6000800017f */
[----:B---3--:R-:W-:Y:S05]  /*68d0*/  @!P0 NANOSLEEP.SYNCS 0x989680 ;  /* 0x009896800000895d */ /* 0x008fea0003900000 */
[----:B------:R-:W3:Y:S02]  /*68e0*/  @!P0 SYNCS.PHASECHK.TRANS64 P0, [R7+URZ], R6 ;  /* 0x00000006070085a7 */ /* 0x000ee4000800007f */
[----:B---3--:R-:W-:Y:S05]  /*68f0*/  @!P0 BRA `(.L_x_17) ;  /* 0xfffffffc00ec8947 */ /* 0x008fea000383ffff */
[----:B------:R-:W-:Y:S05]  /*6900*/  BRA `(.L_x_16) ;  /* 0xffffffa800987947 */ /* 0x000fea000383ffff */
.L_x_23:
[----:B-1----:R-:W-:-:S04]  /*6910*/  IMAD.U32 R8, RZ, RZ, UR12 ;  /* 0x0000000cff087e24 */ /* 0x002fc8000f8e00ff */
[----:B------:R1:W3:Y:S03]  /*6920*/  SYNCS.PHASECHK.TRANS64.TRYWAIT P0, [R8+URZ], R7 ;  /* 0x00000007080075a7 */ /* 0x0002e6000800017f */
[----:B---3--:R-:W-:Y:S05]  /*6930*/  @!P0 NANOSLEEP.SYNCS 0x989680 ;  /* 0x009896800000895d */ /* 0x008fea0003900000 */
[----:B------:R-:W3:Y:S02]  /*6940*/  @!P0 SYNCS.PHASECHK.TRANS64 P0, [R8+URZ], R7 ;  /* 0x00000007080085a7 */ /* 0x000ee4000800007f */
[----:B---3--:R-:W-:Y:S05]  /*6950*/  @!P0 BRA `(.L_x_23) ;  /* 0xfffffffc00ec8947 */ /* 0x008fea000383ffff */
[----:B------:R-:W-:Y:S05]  /*6960*/  BRA `(.L_x_22) ;  /* 0xffffffb0001c7947 */ /* 0x000fea000383ffff */
.L_x_106:
[----:B------:R-:W-:Y:S01]  /*6970*/  BSSY B1, `(.L_x_126) ;  /* 0x0000006000017945 */ /* 0x000fe20003800000 */
[----:B------:R-:W-:-:S07]  /*6980*/  IMAD.MOV.U32 R2, RZ, RZ, -0x1 ;  /* 0xffffffffff027424 */ /* 0x000fce00078e00ff */
[----:B------:R-:W-:Y:S05]  /*6990*/  WARPSYNC.COLLECTIVE R2, `(.L_x_127) ;  /* 0x00000000020c7348 */ /* 0x000fea0003c00000 */
[----:B------:R-:W-:Y:S02]  /*69a0*/  ELECT P1, UR62, PT ;  /* 0x00000000003e782f */ /* 0x000fe40003820000 */
[----:B------:R-:W-:Y:S01]  /*69b0*/  MOV R2, UR62 ;  /* 0x0000003e00027c02 */ /* 0x000fe20008000f00 */
[----:B------:R-:W-:Y:S10]  /*69c0*/  ENDCOLLECTIVE ;  /* 0x000000000000791b */ /* 0x000ff40003800000 */
.L_x_127:
[----:B------:R-:W-:Y:S05]  /*69d0*/  BSYNC B1 ;  /* 0x0000000000017941 */ /* 0x000fea0003800000 */
.L_x_126:
[----:B------:R-:W-:Y:S05]  /*69e0*/  BRA `(.L_x_128) ;  /* 0xfffffff000387947 */ /* 0x000fea000383ffff */
.L_x_109:
[----:B-1----:R1:W2:Y:S02]  /*69f0*/  SYNCS.PHASECHK.TRANS64.TRYWAIT P1, [R18+URZ+0x20], R7 ;  /* 0x00002007120075a7 */ /* 0x0022a4000802017f */
[----:B--2---:R-:W-:Y:S05]  /*6a00*/  @!P1 NANOSLEEP.SYNCS 0x989680 ;  /* 0x009896800000995d */ /* 0x004fea0003900000 */
[----:B------:R-:W2:Y:S02]  /*6a10*/  @!P1 SYNCS.PHASECHK.TRANS64 P1, [R18+URZ+0x20], R7 ;  /* 0x00002007120095a7 */ /* 0x000ea4000802007f */
[----:B--2---:R-:W-:Y:S05]  /*6a20*/  @!P1 BRA `(.L_x_109) ;  /* 0xfffffffc00f09947 */ /* 0x004fea000383ffff */
[----:B------:R-:W-:Y:S05]  /*6a30*/  BRA `(.L_x_129) ;  /* 0xfffffff0006c7947 */ /* 0x000fea000383ffff */
.L_x_118:
[----:B------:R-:W-:Y:S01]  /*6a40*/  BSSY B0, `(.L_x_130) ;  /* 0x0000006000007945 */ /* 0x000fe20003800000 */
[----:B------:R-:W-:-:S07]  /*6a50*/  IMAD.MOV.U32 R2, RZ, RZ, -0x1 ;  /* 0xffffffffff027424 */ /* 0x000fce00078e00ff */
[----:B------:R-:W-:Y:S05]  /*6a60*/  WARPSYNC.COLLECTIVE R2, `(.L_x_131) ;  /* 0x00000000020c7348 */ /* 0x000fea0003c00000 */
[----:B------:R-:W-:Y:S02]  /*6a70*/  ELECT P1, UR62, PT ;  /* 0x00000000003e782f */ /* 0x000fe40003820000 */
[----:B------:R-:W-:Y:S01]  /*6a80*/  MOV R2, UR62 ;  /* 0x0000003e00027c02 */ /* 0x000fe20008000f00 */
[----:B------:R-:W-:Y:S10]  /*6a90*/  ENDCOLLECTIVE ;  /* 0x000000000000791b */ /* 0x000ff40003800000 */
.L_x_131:
[----:B------:R-:W-:Y:S05]  /*6aa0*/  BSYNC B0 ;  /* 0x0000000000007941 */ /* 0x000fea0003800000 */
.L_x_130:
[----:B------:R-:W-:Y:S01]  /*6ab0*/  PLOP3.LUT P0, PT, P1, PT, PT, 0x80, 0x0 ;  /* 0x000000000000781c */ /* 0x000fe20000f0f070 */
[----:B------:R-:W-:-:S12]  /*6ac0*/  BRA `(.L_x_132) ;  /* 0xfffffff800c47947 */ /* 0x000fd8000383ffff */
.L_x_122:
[----:B0-----:R0:W1:Y:S02]  /*6ad0*/  SYNCS.PHASECHK.TRANS64.TRYWAIT P0, [R5+URZ], R2 ;  /* 0x00000002050075a7 */ /* 0x001064000800017f */
[----:B-1----:R-:W-:Y:S05]  /*6ae0*/  @!P0 NANOSLEEP.SYNCS 0x989680 ;  /* 0x009896800000895d */ /* 0x002fea0003900000 */
[----:B------:R-:W1:Y:S02]  /*6af0*/  @!P0 SYNCS.PHASECHK.TRANS64 P0, [R5+URZ], R2 ;  /* 0x00000002050085a7 */ /* 0x000e64000800007f */
[----:B-1----:R-:W-:Y:S05]  /*6b00*/  @!P0 BRA `(.L_x_122) ;  /* 0xfffffffc00f08947 */ /* 0x002fea000383ffff */
[----:B------:R-:W-:Y:S05]  /*6b10*/  BRA `(.L_x_133) ;  /* 0xfffffffc00047947 */ /* 0x000fea000383ffff */
.L_x_123:
[----:B0-----:R0:W1:Y:S02]  /*6b20*/  SYNCS.PHASECHK.TRANS64.TRYWAIT P0, [R7+URZ], R4 ;  /* 0x00000004070075a7 */ /* 0x001064000800017f */
[----:B-1----:R-:W-:Y:S05]  /*6b30*/  @!P0 NANOSLEEP.SYNCS 0x989680 ;  /* 0x009896800000895d */ /* 0x002fea0003900000 */
[----:B------:R-:W1:Y:S02]  /*6b40*/  @!P0 SYNCS.PHASECHK.TRANS64 P0, [R7+URZ], R4 ;  /* 0x00000004070085a7 */ /* 0x000e64000800007f */
[----:B-1----:R-:W-:Y:S05]  /*6b50*/  @!P0 BRA `(.L_x_123) ;  /* 0xfffffffc00f08947 */ /* 0x002fea000383ffff */
[----:B------:R-:W-:Y:S05]  /*6b60*/  BRA `(.L_x_134) ;  /* 0xfffffffc00147947 */ /* 0x000fea000383ffff */
.L_x_124:
[----:B-1----:R1:W2:Y:S02]  /*6b70*/  SYNCS.PHASECHK.TRANS64.TRYWAIT P0, [R6+URZ], R5 ;  /* 0x00000005060075a7 */ /* 0x0022a4000800017f */
[----:B--2---:R-:W-:Y:S05]  /*6b80*/  @!P0 NANOSLEEP.SYNCS 0x989680 ;  /* 0x009896800000895d */ /* 0x004fea0003900000 */
[----:B------:R-:W2:Y:S02]  /*6b90*/  @!P0 SYNCS.PHASECHK.TRANS64 P0, [R6+URZ], R5 ;  /* 0x00000005060085a7 */ /* 0x000ea4000800007f */
[----:B--2---:R-:W-:Y:S05]  /*6ba0*/  @!P0 BRA `(.L_x_124) ;  /* 0xfffffffc00f08947 */ /* 0x004fea000383ffff */
[----:B------:R-:W-:Y:S05]  /*6bb0*/  BRA `(.L_x_135) ;  /* 0xfffffffc001c7947 */ /* 0x000fea000383ffff */
.L_x_136:
[----:B------:R-:W-:-:S00]  /*6bc0*/  BRA `(.L_x_136) ;  /* 0xfffffffc00fc7947 */ /* 0x000fc0000383ffff */
[----:B------:R-:W-:-:S00]  /*6bd0*/  NOP ;  /* 0x0000000000007918 */ /* 0x000fc00000000000 */
        /* <DEDUP_REMOVED lines=10> */
.L_x_137:


//--------------------- .nv.shared._ZN7cutlass13device_kernelINS_4gemm6kernel13GemmUniversalIN4cute5tupleIJiiiiEEENS1_10collective13CollectiveMmaINS1_37MainloopSm90TmaGmmaWarpSpecializedFP8ILi4ENS5_IJNS4_1CILi1EEESB_SB_EEENS1_35KernelTmaWarpSpecializedCooperativeEEENS5_IJNSA_ILi128EEENSA_ILi64EEESG_EEENS_12float_e5m2_tENS5_IJlSB_lEEESI_SJ_NS4_8TiledMMAINS4_8MMA_AtomIJNS4_4SM904GMMA30MMA_64x64x32_F32E5M2E5M2_SS_TNILNSN_7ScaleInE1ELSP_1EEEEEENS4_6LayoutINS5_IJNSA_ILi2EEESB_SB_EEENS5_IJSB_NSA_ILi0EEESV_EEEEENS5_IJNS4_10UnderscoreESY_SY_EEEEENS4_13SM90_TMA_LOADENS4_14ComposedLayoutINS4_7SwizzleILi2ELi4ELi3EEENS4_18smem_ptr_flag_bitsILi8EEENSS_INS5_IJNSA_ILi8EEESG_EEENS5_IJSG_SB_EEEEEEEvNS4_8identityES11_S1B_vS1C_EENS_8epilogue10collective6detail29Sm90TmaWarpSpecializedAdapterINS1F_15DefaultEpilogueISI_SJ_SJ_NS1E_6thread17LinearCombinationISI_Li1EffLNS1J_9ScaleType4KindE0ELNS_15FloatRoundStyleE2ESI_EENS1_15EpilogueDefaultEEEEEvvEEEEvNT_6ParamsE --------------------------
	.section	.nv.shared._ZN7cutlass13device_kernelINS_4gemm6kernel13GemmUniversalIN4cute5tupleIJiiiiEEENS1_10collective13CollectiveMmaINS1_37MainloopSm90TmaGmmaWarpSpecializedFP8ILi4ENS5_IJNS4_1CILi1EEESB_SB_EEENS1_35KernelTmaWarpSpecializedCooperativeEEENS5_IJNSA_ILi128EEENSA_ILi64EEESG_EEENS_12float_e5m2_tENS5_IJlSB_lEEESI_SJ_NS4_8TiledMMAINS4_8MMA_AtomIJNS4_4SM904GMMA30MMA_64x64x32_F32E5M2E5M2_SS_TNILNSN_7ScaleInE1ELSP_1EEEEEENS4_6LayoutINS5_IJNSA_ILi2EEESB_SB_EEENS5_IJSB_NSA_ILi0EEESV_EEEEENS5_IJNS4_10UnderscoreESY_SY_EEEEENS4_13SM90_TMA_LOADENS4_14ComposedLayoutINS4_7SwizzleILi2ELi4ELi3EEENS4_18smem_ptr_flag_bitsILi8EEENSS_INS5_IJNSA_ILi8EEESG_EEENS5_IJSG_SB_EEEEEEEvNS4_8identityES11_S1B_vS1C_EENS_8epilogue10collective6detail29Sm90TmaWarpSpecializedAdapterINS1F_15DefaultEpilogueISI_SJ_SJ_NS1E_6thread17LinearCombinationISI_Li1EffLNS1J_9ScaleType4KindE0ELNS_15FloatRoundStyleE2ESI_EENS1_15EpilogueDefaultEEEEEvvEEEEvNT_6ParamsE,"aw",@nobits
	.sectionflags	@""
	.align	16
	.zero		1024


//--------------------- .nv.shared.reserved.0     --------------------------
	.section	.nv.shared.reserved.0,"aw",@nobits
	.weak		__nv_reservedSMEM_offset_0_alias
	.size		__nv_reservedSMEM_offset_0_alias, 0, 0
	.other		__nv_reservedSMEM_offset_0_alias,@"STO_CUDA_RESERVED_SHARED STV_DEFAULT"
__nv_reservedSMEM_offset_0_alias:
	.zero		0


//--------------------- .nv.global                --------------------------
	.section	.nv.global,"aw",@nobits
.nv.global:
	.type		_ZN40_INTERNAL_c39e5e03_4_k_cu_b7dc974a_265544cute1_E,@object
	.size		_ZN40_INTERNAL_c39e5e03_4_k_cu_b7dc974a_265544cute1_E,(_ZN40_INTERNAL_c39e5e03_4_k_cu_b7dc974a_265544cuda3std3__45__cpo6cbeginE - _ZN40_INTERNAL_c39e5e03_4_k_cu_b7dc974a_265544cute1_E)
_ZN40_INTERNAL_c39e5e03_4_k_cu_b7dc974a_265544cute1_E:
	.zero		1
	.type		_ZN40_INTERNAL_c39e5e03_4_k_cu_b7dc974a_265544cuda3std3__45__cpo6cbeginE,@object
	.size		_ZN40_INTERNAL_c39e5e03_4_k_cu_b7dc974a_265544cuda3std3__45__cpo6cbeginE,(_ZN40_INTERNAL_c39e5e03_4_k_cu_b7dc974a_265544cuda3std3__48in_placeE - _ZN40_INTERNAL_c39e5e03_4_k_cu_b7dc974a_265544cuda3std3__45__cpo6cbeginE)
_ZN40_INTERNAL_c39e5e03_4_k_cu_b7dc974a_265544cuda3std3__45__cpo6cbeginE:
	.zero		1
	.type		_ZN40_INTERNAL_c39e5e03_4_k_cu_b7dc974a_265544cuda3std3__48in_placeE,@object
	.size		_ZN40_INTERNAL_c39e5e03_4_k_cu_b7dc974a_265544cuda3std3__48in_placeE,(_ZN40_INTERNAL_c39e5e03_4_k_cu_b7dc974a_265544cuda3std6ranges3__45__cpo9iter_moveE - _ZN40_INTERNAL_c39e5e03_4_k_cu_b7dc974a_265544cuda3std3__48in_placeE)
_ZN40_INTERNAL_c39e5e03_4_k_cu_b7dc974a_265544cuda3std3__48in_placeE:
	.zero		1
	.type		_ZN40_INTERNAL_c39e5e03_4_k_cu_b7dc974a_265544cuda3std6ranges3__45__cpo9iter_moveE,@object
	.size		_ZN40_INTERNAL_c39e5e03_4_k_cu_b7dc974a_265544cuda3std6ranges3__45__cpo9iter_moveE,(_ZN40_INTERNAL_c39e5e03_4_k_cu_b7dc974a_265544cuda3std3__45__cpo5beginE - _ZN40_INTERNAL_c39e5e03_4_k_cu_b7dc974a_265544cuda3std6ranges3__45__cpo9iter_moveE)
_ZN40_INTERNAL_c39e5e03_4_k_cu_b7dc974a_265544cuda3std6ranges3__45__cpo9iter_moveE:
	.zero		1
	.type		_ZN40_INTERNAL_c39e5e03_4_k_cu_b7dc974a_265544cuda3std3__45__cpo5beginE,@object
	.size		_ZN40_INTERNAL_c39e5e03_4_k_cu_b7dc974a_265544cuda3std3__45__cpo5beginE,(_ZN40_INTERNAL_c39e5e03_4_k_cu_b7dc974a_265544cuda3std3__442_GLOBAL__N__c39e5e03_4_k_cu_b7dc974a_265546ignoreE - _ZN40_INTERNAL_c39e5e03_4_k_cu_b7dc974a_265544cuda3std3__45__cpo5beginE)
_ZN40_INTERNAL_c39e5e03_4_k_cu_b7dc974a_265544cuda3std3__45__cpo5beginE:
	.zero		1
	.type		_ZN40_INTERNAL_c39e5e03_4_k_cu_b7dc974a_265544cuda3std3__442_GLOBAL__N__c39e5e03_4_k_cu_b7dc974a_265546ignoreE,@object
	.size		_ZN40_INTERNAL_c39e5e03_4_k_cu_b7dc974a_265544cuda3std3__442_GLOBAL__N__c39e5e03_4_k_cu_b7dc974a_265546ignoreE,(_ZN40_INTERNAL_c39e5e03_4_k_cu_b7dc974a_265544cute7productE - _ZN40_INTERNAL_c39e5e03_4_k_cu_b7dc974a_265544cuda3std3__442_GLOBAL__N__c39e5e03_4_k_cu_b7dc974a_265546ignoreE)
_ZN40_INTERNAL_c39e5e03_4_k_cu_b7dc974a_265544cuda3std3__442_GLOBAL__N__c39e5e03_4_k_cu_b7dc974a_265546ignoreE:
	.zero		1
	.type		_ZN40_INTERNAL_c39e5e03_4_k_cu_b7dc974a_265544cute7productE,@object
	.size		_ZN40_INTERNAL_c39e5e03_4_k_cu_b7dc974a_265544cute7productE,(_ZN40_INTERNAL_c39e5e03_4_k_cu_b7dc974a_265544cuda3std3__45__cpo3endE - _ZN40_INTERNAL_c39e5e03_4_k_cu_b7dc974a_265544cute7productE)
_ZN40_INTERNAL_c39e5e03_4_k_cu_b7dc974a_265544cute7productE:
	.zero		1
	.type		_ZN40_INTERNAL_c39e5e03_4_k_cu_b7dc974a_265544cuda3std3__45__cpo3endE,@object
	.size		_ZN40_INTERNAL_c39e5e03_4_k_cu_b7dc974a_265544cuda3std3__45__cpo3endE,(_ZN40_INTERNAL_c39e5e03_4_k_cu_b7dc974a_265544cuda3std3__419piecewise_constructE - _ZN40_INTERNAL_c39e5e03_4_k_cu_b7dc974a_265544cuda3std3__45__cpo3endE)
_ZN40_INTERNAL_c39e5e03_4_k_cu_b7dc974a_265544cuda3std3__45__cpo3endE:
	.zero		1
	.type		_ZN40_INTERNAL_c39e5e03_4_k_cu_b7dc974a_265544cuda3std3__419piecewise_constructE,@object
	.size		_ZN40_INTERNAL_c39e5e03_4_k_cu_b7dc974a_265544cuda3std3__419piecewise_constructE,(_ZN40_INTERNAL_c39e5e03_4_k_cu_b7dc974a_265544cuda3std3__45__cpo4cendE - _ZN40_INTERNAL_c39e5e03_4_k_cu_b7dc974a_265544cuda3std3__419piecewise_constructE)
_ZN40_INTERNAL_c39e5e03_4_k_cu_b7dc974a_265544cuda3std3__419piecewise_constructE:
	.zero		1
	.type		_ZN40_INTERNAL_c39e5e03_4_k_cu_b7dc974a_265544cuda3std3__45__cpo4cendE,@object
	.size		_ZN40_INTERNAL_c39e5e03_4_k_cu_b7dc974a_265544cuda3std3__45__cpo4cendE,(_ZN40_INTERNAL_c39e5e03_4_k_cu_b7dc974a_265544cuda3std6ranges3__45__cpo4swapE - _ZN40_INTERNAL_c39e5e03_4_k_cu_b7dc974a_265544cuda3std3__45__cpo4cendE)
_ZN40_INTERNAL_c39e5e03_4_k_cu_b7dc974a_265544cuda3std3__45__cpo4cendE:
	.zero		1
	.type		_ZN40_INTERNAL_c39e5e03_4_k_cu_b7dc974a_265544cuda3std6ranges3__45__cpo4swapE,@object
	.size		_ZN40_INTERNAL_c39e5e03_4_k_cu_b7dc974a_265544cuda3std6ranges3__45__cpo4swapE,(.L_7 - _ZN40_INTERNAL_c39e5e03_4_k_cu_b7dc974a_265544cuda3std6ranges3__45__cpo4swapE)
_ZN40_INTERNAL_c39e5e03_4_k_cu_b7dc974a_265544cuda3std6ranges3__45__cpo4swapE:
	.zero		1
.L_7:


//--------------------- .nv.constant0._ZN7cutlass13device_kernelINS_4gemm6kernel13GemmUniversalIN4cute5tupleIJiiiiEEENS1_10collective13CollectiveMmaINS1_37MainloopSm90TmaGmmaWarpSpecializedFP8ILi4ENS5_IJNS4_1CILi1EEESB_SB_EEENS1_35KernelTmaWarpSpecializedCooperativeEEENS5_IJNSA_ILi128EEENSA_ILi64EEESG_EEENS_12float_e5m2_tENS5_IJlSB_lEEESI_SJ_NS4_8TiledMMAINS4_8MMA_AtomIJNS4_4SM904GMMA30MMA_64x64x32_F32E5M2E5M2_SS_TNILNSN_7ScaleInE1ELSP_1EEEEEENS4_6LayoutINS5_IJNSA_ILi2EEESB_SB_EEENS5_IJSB_NSA_ILi0EEESV_EEEEENS5_IJNS4_10UnderscoreESY_SY_EEEEENS4_13SM90_TMA_LOADENS4_14ComposedLayoutINS4_7SwizzleILi2ELi4ELi3EEENS4_18smem_ptr_flag_bitsILi8EEENSS_INS5_IJNSA_ILi8EEESG_EEENS5_IJSG_SB_EEEEEEEvNS4_8identityES11_S1B_vS1C_EENS_8epilogue10collective6detail29Sm90TmaWarpSpecializedAdapterINS1F_15DefaultEpilogueISI_SJ_SJ_NS1E_6thread17LinearCombinationISI_Li1EffLNS1J_9ScaleType4KindE0ELNS_15FloatRoundStyleE2ESI_EENS1_15EpilogueDefaultEEEEEvvEEEEvNT_6ParamsE --------------------------
	.section	.nv.constant0._ZN7cutlass13device_kernelINS_4gemm6kernel13GemmUniversalIN4cute5tupleIJiiiiEEENS1_10collective13CollectiveMmaINS1_37MainloopSm90TmaGmmaWarpSpecializedFP8ILi4ENS5_IJNS4_1CILi1EEESB_SB_EEENS1_35KernelTmaWarpSpecializedCooperativeEEENS5_IJNSA_ILi128EEENSA_ILi64EEESG_EEENS_12float_e5m2_tENS5_IJlSB_lEEESI_SJ_NS4_8TiledMMAINS4_8MMA_AtomIJNS4_4SM904GMMA30MMA_64x64x32_F32E5M2E5M2_SS_TNILNSN_7ScaleInE1ELSP_1EEEEEENS4_6LayoutINS5_IJNSA_ILi2EEESB_SB_EEENS5_IJSB_NSA_ILi0EEESV_EEEEENS5_IJNS4_10UnderscoreESY_SY_EEEEENS4_13SM90_TMA_LOADENS4_14ComposedLayoutINS4_7SwizzleILi2ELi4ELi3EEENS4_18smem_ptr_flag_bitsILi8EEENSS_INS5_IJNSA_ILi8EEESG_EEENS5_IJSG_SB_EEEEEEEvNS4_8identityES11_S1B_vS1C_EENS_8epilogue10collective6detail29Sm90TmaWarpSpecializedAdapterINS1F_15DefaultEpilogueISI_SJ_SJ_NS1E_6thread17LinearCombinationISI_Li1EffLNS1J_9ScaleType4KindE0ELNS_15FloatRoundStyleE2ESI_EENS1_15EpilogueDefaultEEEEEvvEEEEvNT_6ParamsE,"a",@progbits
	.sectionflags	@""
	.align	4
.nv.constant0._ZN7cutlass13device_kernelINS_4gemm6kernel13GemmUniversalIN4cute5tupleIJiiiiEEENS1_10collective13CollectiveMmaINS1_37MainloopSm90TmaGmmaWarpSpecializedFP8ILi4ENS5_IJNS4_1CILi1EEESB_SB_EEENS1_35KernelTmaWarpSpecializedCooperativeEEENS5_IJNSA_ILi128EEENSA_ILi64EEESG_EEENS_12float_e5m2_tENS5_IJlSB_lEEESI_SJ_NS4_8TiledMMAINS4_8MMA_AtomIJNS4_4SM904GMMA30MMA_64x64x32_F32E5M2E5M2_SS_TNILNSN_7ScaleInE1ELSP_1EEEEEENS4_6LayoutINS5_IJNSA_ILi2EEESB_SB_EEENS5_IJSB_NSA_ILi0EEESV_EEEEENS5_IJNS4_10UnderscoreESY_SY_EEEEENS4_13SM90_TMA_LOADENS4_14ComposedLayoutINS4_7SwizzleILi2ELi4ELi3EEENS4_18smem_ptr_flag_bitsILi8EEENSS_INS5_IJNSA_ILi8EEESG_EEENS5_IJSG_SB_EEEEEEEvNS4_8identityES11_S1B_vS1C_EENS_8epilogue10collective6detail29Sm90TmaWarpSpecializedAdapterINS1F_15DefaultEpilogueISI_SJ_SJ_NS1E_6thread17LinearCombinationISI_Li1EffLNS1J_9ScaleType4KindE0ELNS_15FloatRoundStyleE2ESI_EENS1_15EpilogueDefaultEEEEEvvEEEEvNT_6ParamsE:
	.zero		1664


//--------------------- SYMBOLS --------------------------

	.type		.nv.reservedSmem.offset0,@object
	.size		.nv.reservedSmem.offset0,0x4
